	.headerflags	@"EF_CUDA_TEXMODE_UNIFIED EF_CUDA_64BIT_ADDRESS EF_CUDA_SM86 EF_CUDA_VIRTUAL_SM(EF_CUDA_SM86)"
	.elftype	@"ET_EXEC"


//--------------------- .nv.info                  --------------------------
	.section	.nv.info,"",@"SHT_CUDA_INFO"
	.align	4


	//----- nvinfo : EIATTR_REGCOUNT
	.align		4
        /*0000*/ 	.byte	0x04, 0x2f
        /*0002*/ 	.short	(.L_1 - .L_0)
	.align		4
.L_0:
        /*0004*/ 	.word	index@(fused_layer_norm_cast1_n_1_to_256__kernel)
        /*0008*/ 	.word	0x00000028


	//----- nvinfo : EIATTR_MAX_STACK_SIZE
	.align		4
.L_1:
        /*000c*/ 	.byte	0x04, 0x23
        /*000e*/ 	.short	(.L_3 - .L_2)
	.align		4
.L_2:
        /*0010*/ 	.word	index@($fused_layer_norm_cast1_n_1_to_256__kernel$__cuda_sm20_sqrt_rn_f32_slowpath)
        /*0014*/ 	.word	0x00000000


	//----- nvinfo : EIATTR_MIN_STACK_SIZE
	.align		4
.L_3:
        /*0018*/ 	.byte	0x04, 0x12
        /*001a*/ 	.short	(.L_5 - .L_4)
	.align		4
.L_4:
        /*001c*/ 	.word	index@($fused_layer_norm_cast1_n_1_to_256__kernel$__cuda_sm20_sqrt_rn_f32_slowpath)
        /*0020*/ 	.word	0x00000000


	//----- nvinfo : EIATTR_FRAME_SIZE
	.align		4
.L_5:
        /*0024*/ 	.byte	0x04, 0x11
        /*0026*/ 	.short	(.L_7 - .L_6)
	.align		4
.L_6:
        /*0028*/ 	.word	index@($fused_layer_norm_cast1_n_1_to_256__kernel$__cuda_sm20_sqrt_rn_f32_slowpath)
        /*002c*/ 	.word	0x00000000


	//----- nvinfo : EIATTR_MAX_STACK_SIZE
	.align		4
.L_7:
        /*0030*/ 	.byte	0x04, 0x23
        /*0032*/ 	.short	(.L_9 - .L_8)
	.align		4
.L_8:
        /*0034*/ 	.word	index@($fused_layer_norm_cast1_n_1_to_256__kernel$__cuda_sm20_rcp_rn_f32_slowpath)
        /*0038*/ 	.word	0x00000000


	//----- nvinfo : EIATTR_MIN_STACK_SIZE
	.align		4
.L_9:
        /*003c*/ 	.byte	0x04, 0x12
        /*003e*/ 	.short	(.L_11 - .L_10)
	.align		4
.L_10:
        /*0040*/ 	.word	index@($fused_layer_norm_cast1_n_1_to_256__kernel$__cuda_sm20_rcp_rn_f32_slowpath)
        /*0044*/ 	.word	0x00000000


	//----- nvinfo : EIATTR_FRAME_SIZE
	.align		4
.L_11:
        /*0048*/ 	.byte	0x04, 0x11
        /*004a*/ 	.short	(.L_13 - .L_12)
	.align		4
.L_12:
        /*004c*/ 	.word	index@($fused_layer_norm_cast1_n_1_to_256__kernel$__cuda_sm20_rcp_rn_f32_slowpath)
        /*0050*/ 	.word	0x00000000


	//----- nvinfo : EIATTR_MAX_STACK_SIZE
	.align		4
.L_13:
        /*0054*/ 	.byte	0x04, 0x23
        /*0056*/ 	.short	(.L_15 - .L_14)
	.align		4
.L_14:
        /*0058*/ 	.word	index@(fused_layer_norm_cast1_n_1_to_256__kernel)
        /*005c*/ 	.word	0x00000000


	//----- nvinfo : EIATTR_MIN_STACK_SIZE
	.align		4
.L_15:
        /*0060*/ 	.byte	0x04, 0x12
        /*0062*/ 	.short	(.L_17 - .L_16)
	.align		4
.L_16:
        /*0064*/ 	.word	index@(fused_layer_norm_cast1_n_1_to_256__kernel)
        /*0068*/ 	.word	0x00000000


	//----- nvinfo : EIATTR_FRAME_SIZE
	.align		4
.L_17:
        /*006c*/ 	.byte	0x04, 0x11
        /*006e*/ 	.short	(.L_19 - .L_18)
	.align		4
.L_18:
        /*0070*/ 	.word	index@(fused_layer_norm_cast1_n_1_to_256__kernel)
        /*0074*/ 	.word	0x00000000


	//----- nvinfo : EIATTR_REGCOUNT
	.align		4
.L_19:
        /*0078*/ 	.byte	0x04, 0x2f
        /*007a*/ 	.short	(.L_21 - .L_20)
	.align		4
.L_20:
        /*007c*/ 	.word	index@(fused_layer_norm_cast1_n_257_to_512__kernel)
        /*0080*/ 	.word	0x00000028


	//----- nvinfo : EIATTR_MAX_STACK_SIZE
	.align		4
.L_21:
        /*0084*/ 	.byte	0x04, 0x23
        /*0086*/ 	.short	(.L_23 - .L_22)
	.align		4
.L_22:
        /*0088*/ 	.word	index@($fused_layer_norm_cast1_n_257_to_512__kernel$__cuda_sm20_sqrt_rn_f32_slowpath)
        /*008c*/ 	.word	0x00000000


	//----- nvinfo : EIATTR_MIN_STACK_SIZE
	.align		4
.L_23:
        /*0090*/ 	.byte	0x04, 0x12
        /*0092*/ 	.short	(.L_25 - .L_24)
	.align		4
.L_24:
        /*0094*/ 	.word	index@($fused_layer_norm_cast1_n_257_to_512__kernel$__cuda_sm20_sqrt_rn_f32_slowpath)
        /*0098*/ 	.word	0x00000000


	//----- nvinfo : EIATTR_FRAME_SIZE
	.align		4
.L_25:
        /*009c*/ 	.byte	0x04, 0x11
        /*009e*/ 	.short	(.L_27 - .L_26)
	.align		4
.L_26:
        /*00a0*/ 	.word	index@($fused_layer_norm_cast1_n_257_to_512__kernel$__cuda_sm20_sqrt_rn_f32_slowpath)
        /*00a4*/ 	.word	0x00000000


	//----- nvinfo : EIATTR_MAX_STACK_SIZE
	.align		4
.L_27:
        /*00a8*/ 	.byte	0x04, 0x23
        /*00aa*/ 	.short	(.L_29 - .L_28)
	.align		4
.L_28:
        /*00ac*/ 	.word	index@($fused_layer_norm_cast1_n_257_to_512__kernel$__cuda_sm20_rcp_rn_f32_slowpath)
        /*00b0*/ 	.word	0x00000000


	//----- nvinfo : EIATTR_MIN_STACK_SIZE
	.align		4
.L_29:
        /*00b4*/ 	.byte	0x04, 0x12
        /*00b6*/ 	.short	(.L_31 - .L_30)
	.align		4
.L_30:
        /*00b8*/ 	.word	index@($fused_layer_norm_cast1_n_257_to_512__kernel$__cuda_sm20_rcp_rn_f32_slowpath)
        /*00bc*/ 	.word	0x00000000


	//----- nvinfo : EIATTR_FRAME_SIZE
	.align		4
.L_31:
        /*00c0*/ 	.byte	0x04, 0x11
        /*00c2*/ 	.short	(.L_33 - .L_32)
	.align		4
.L_32:
        /*00c4*/ 	.word	index@($fused_layer_norm_cast1_n_257_to_512__kernel$__cuda_sm20_rcp_rn_f32_slowpath)
        /*00c8*/ 	.word	0x00000000


	//----- nvinfo : EIATTR_MAX_STACK_SIZE
	.align		4
.L_33:
        /*00cc*/ 	.byte	0x04, 0x23
        /*00ce*/ 	.short	(.L_35 - .L_34)
	.align		4
.L_34:
        /*00d0*/ 	.word	index@(fused_layer_norm_cast1_n_257_to_512__kernel)
        /*00d4*/ 	.word	0x00000000


	//----- nvinfo : EIATTR_MIN_STACK_SIZE
	.align		4
.L_35:
        /*00d8*/ 	.byte	0x04, 0x12
        /*00da*/ 	.short	(.L_37 - .L_36)
	.align		4
.L_36:
        /*00dc*/ 	.word	index@(fused_layer_norm_cast1_n_257_to_512__kernel)
        /*00e0*/ 	.word	0x00000000


	//----- nvinfo : EIATTR_FRAME_SIZE
	.align		4
.L_37:
        /*00e4*/ 	.byte	0x04, 0x11
        /*00e6*/ 	.short	(.L_39 - .L_38)
	.align		4
.L_38:
        /*00e8*/ 	.word	index@(fused_layer_norm_cast1_n_257_to_512__kernel)
        /*00ec*/ 	.word	0x00000000


	//----- nvinfo : EIATTR_REGCOUNT
	.align		4
.L_39:
        /*00f0*/ 	.byte	0x04, 0x2f
        /*00f2*/ 	.short	(.L_41 - .L_40)
	.align		4
.L_40:
        /*00f4*/ 	.word	index@(fused_layer_norm_cast1_n_513_to_1280__kernel)
        /*00f8*/ 	.word	0x00000030


	//----- nvinfo : EIATTR_MAX_STACK_SIZE
	.align		4
.L_41:
        /*00fc*/ 	.byte	0x04, 0x23
        /*00fe*/ 	.short	(.L_43 - .L_42)
	.align		4
.L_42:
        /*0100*/ 	.word	index@($fused_layer_norm_cast1_n_513_to_1280__kernel$__cuda_sm20_sqrt_rn_f32_slowpath)
        /*0104*/ 	.word	0x00000000


	//----- nvinfo : EIATTR_MIN_STACK_SIZE
	.align		4
.L_43:
        /*0108*/ 	.byte	0x04, 0x12
        /*010a*/ 	.short	(.L_45 - .L_44)
	.align		4
.L_44:
        /*010c*/ 	.word	index@($fused_layer_norm_cast1_n_513_to_1280__kernel$__cuda_sm20_sqrt_rn_f32_slowpath)
        /*0110*/ 	.word	0x00000000


	//----- nvinfo : EIATTR_FRAME_SIZE
	.align		4
.L_45:
        /*0114*/ 	.byte	0x04, 0x11
        /*0116*/ 	.short	(.L_47 - .L_46)
	.align		4
.L_46:
        /*0118*/ 	.word	index@($fused_layer_norm_cast1_n_513_to_1280__kernel$__cuda_sm20_sqrt_rn_f32_slowpath)
        /*011c*/ 	.word	0x00000000


	//----- nvinfo : EIATTR_MAX_STACK_SIZE
	.align		4
.L_47:
        /*0120*/ 	.byte	0x04, 0x23
        /*0122*/ 	.short	(.L_49 - .L_48)
	.align		4
.L_48:
        /*0124*/ 	.word	index@($fused_layer_norm_cast1_n_513_to_1280__kernel$__cuda_sm20_rcp_rn_f32_slowpath)
        /*0128*/ 	.word	0x00000000


	//----- nvinfo : EIATTR_MIN_STACK_SIZE
	.align		4
.L_49:
        /*012c*/ 	.byte	0x04, 0x12
        /*012e*/ 	.short	(.L_51 - .L_50)
	.align		4
.L_50:
        /*0130*/ 	.word	index@($fused_layer_norm_cast1_n_513_to_1280__kernel$__cuda_sm20_rcp_rn_f32_slowpath)
        /*0134*/ 	.word	0x00000000


	//----- nvinfo : EIATTR_FRAME_SIZE
	.align		4
.L_51:
        /*0138*/ 	.byte	0x04, 0x11
        /*013a*/ 	.short	(.L_53 - .L_52)
	.align		4
.L_52:
        /*013c*/ 	.word	index@($fused_layer_norm_cast1_n_513_to_1280__kernel$__cuda_sm20_rcp_rn_f32_slowpath)
        /*0140*/ 	.word	0x00000000


	//----- nvinfo : EIATTR_MAX_STACK_SIZE
	.align		4
.L_53:
        /*0144*/ 	.byte	0x04, 0x23
        /*0146*/ 	.short	(.L_55 - .L_54)
	.align		4
.L_54:
        /*0148*/ 	.word	index@(fused_layer_norm_cast1_n_513_to_1280__kernel)
        /*014c*/ 	.word	0x00000000


	//----- nvinfo : EIATTR_MIN_STACK_SIZE
	.align		4
.L_55:
        /*0150*/ 	.byte	0x04, 0x12
        /*0152*/ 	.short	(.L_57 - .L_56)
	.align		4
.L_56:
        /*0154*/ 	.word	index@(fused_layer_norm_cast1_n_513_to_1280__kernel)
        /*0158*/ 	.word	0x00000000


	//----- nvinfo : EIATTR_FRAME_SIZE
	.align		4
.L_57:
        /*015c*/ 	.byte	0x04, 0x11
        /*015e*/ 	.short	(.L_59 - .L_58)
	.align		4
.L_58:
        /*0160*/ 	.word	index@(fused_layer_norm_cast1_n_513_to_1280__kernel)
        /*0164*/ 	.word	0x00000000


	//----- nvinfo : EIATTR_REGCOUNT
	.align		4
.L_59:
        /*0168*/ 	.byte	0x04, 0x2f
        /*016a*/ 	.short	(.L_61 - .L_60)
	.align		4
.L_60:
        /*016c*/ 	.word	index@(fused_layer_norm_cast1_n_1281_to_4096__kernel)
        /*0170*/ 	.word	0x00000022


	//----- nvinfo : EIATTR_MAX_STACK_SIZE
	.align		4
.L_61:
        /*0174*/ 	.byte	0x04, 0x23
        /*0176*/ 	.short	(.L_63 - .L_62)
	.align		4
.L_62:
        /*0178*/ 	.word	index@($fused_layer_norm_cast1_n_1281_to_4096__kernel$__cuda_sm20_sqrt_rn_f32_slowpath)
        /*017c*/ 	.word	0x00000000


	//----- nvinfo : EIATTR_MIN_STACK_SIZE
	.align		4
.L_63:
        /*0180*/ 	.byte	0x04, 0x12
        /*0182*/ 	.short	(.L_65 - .L_64)
	.align		4
.L_64:
        /*0184*/ 	.word	index@($fused_layer_norm_cast1_n_1281_to_4096__kernel$__cuda_sm20_sqrt_rn_f32_slowpath)
        /*0188*/ 	.word	0x00000000


	//----- nvinfo : EIATTR_FRAME_SIZE
	.align		4
.L_65:
        /*018c*/ 	.byte	0x04, 0x11
        /*018e*/ 	.short	(.L_67 - .L_66)
	.align		4
.L_66:
        /*0190*/ 	.word	index@($fused_layer_norm_cast1_n_1281_to_4096__kernel$__cuda_sm20_sqrt_rn_f32_slowpath)
        /*0194*/ 	.word	0x00000000


	//----- nvinfo : EIATTR_MAX_STACK_SIZE
	.align		4
.L_67:
        /*0198*/ 	.byte	0x04, 0x23
        /*019a*/ 	.short	(.L_69 - .L_68)
	.align		4
.L_68:
        /*019c*/ 	.word	index@($fused_layer_norm_cast1_n_1281_to_4096__kernel$__cuda_sm20_rcp_rn_f32_slowpath)
        /*01a0*/ 	.word	0x00000000


	//----- nvinfo : EIATTR_MIN_STACK_SIZE
	.align		4
.L_69:
        /*01a4*/ 	.byte	0x04, 0x12
        /*01a6*/ 	.short	(.L_71 - .L_70)
	.align		4
.L_70:
        /*01a8*/ 	.word	index@($fused_layer_norm_cast1_n_1281_to_4096__kernel$__cuda_sm20_rcp_rn_f32_slowpath)
        /*01ac*/ 	.word	0x00000000


	//----- nvinfo : EIATTR_FRAME_SIZE
	.align		4
.L_71:
        /*01b0*/ 	.byte	0x04, 0x11
        /*01b2*/ 	.short	(.L_73 - .L_72)
	.align		4
.L_72:
        /*01b4*/ 	.word	index@($fused_layer_norm_cast1_n_1281_to_4096__kernel$__cuda_sm20_rcp_rn_f32_slowpath)
        /*01b8*/ 	.word	0x00000000


	//----- nvinfo : EIATTR_MAX_STACK_SIZE
	.align		4
.L_73:
        /*01bc*/ 	.byte	0x04, 0x23
        /*01be*/ 	.short	(.L_75 - .L_74)
	.align		4
.L_74:
        /*01c0*/ 	.word	index@(fused_layer_norm_cast1_n_1281_to_4096__kernel)
        /*01c4*/ 	.word	0x00000000


	//----- nvinfo : EIATTR_MIN_STACK_SIZE
	.align		4
.L_75:
        /*01c8*/ 	.byte	0x04, 0x12
        /*01ca*/ 	.short	(.L_77 - .L_76)
	.align		4
.L_76:
        /*01cc*/ 	.word	index@(fused_layer_norm_cast1_n_1281_to_4096__kernel)
        /*01d0*/ 	.word	0x00000000


	//----- nvinfo : EIATTR_FRAME_SIZE
	.align		4
.L_77:
        /*01d4*/ 	.byte	0x04, 0x11
        /*01d6*/ 	.short	(.L_79 - .L_78)
	.align		4
.L_78:
        /*01d8*/ 	.word	index@(fused_layer_norm_cast1_n_1281_to_4096__kernel)
        /*01dc*/ 	.word	0x00000000
.L_79:


//--------------------- .nv.info.fused_layer_norm_cast1_n_1281_to_4096__kernel --------------------------
	.section	.nv.info.fused_layer_norm_cast1_n_1281_to_4096__kernel,"",@"SHT_CUDA_INFO"
	.align	4


	//----- nvinfo : EIATTR_CUDA_API_VERSION
	.align		4
        /*0000*/ 	.byte	0x04, 0x37
        /*0002*/ 	.short	(.L_81 - .L_80)
.L_80:
        /*0004*/ 	.word	0x00000076


	//----- nvinfo : EIATTR_SW2861232_WAR
	.align		4
.L_81:
        /*0008*/ 	.byte	0x01, 0x35
	.zero		2


	//----- nvinfo : EIATTR_PARAM_CBANK
	.align		4
        /*000c*/ 	.byte	0x04, 0x0a
        /*000e*/ 	.short	(.L_83 - .L_82)
	.align		4
.L_82:
        /*0010*/ 	.word	index@(.nv.constant0.fused_layer_norm_cast1_n_1281_to_4096__kernel)
        /*0014*/ 	.short	0x0160
        /*0016*/ 	.short	0x0028


	//----- nvinfo : EIATTR_CBANK_PARAM_SIZE
	.align		4
.L_83:
        /*0018*/ 	.byte	0x03, 0x19
        /*001a*/ 	.short	0x0028


	//----- nvinfo : EIATTR_KPARAM_INFO
	.align		4
        /*001c*/ 	.byte	0x04, 0x17
        /*001e*/ 	.short	(.L_85 - .L_84)
.L_84:
        /*0020*/ 	.word	0x00000000
        /*0024*/ 	.short	0x0004
        /*0026*/ 	.short	0x0020
        /*0028*/ 	.byte	0x00, 0xf0, 0x21, 0x00


	//----- nvinfo : EIATTR_KPARAM_INFO
	.align		4
.L_85:
        /*002c*/ 	.byte	0x04, 0x17
        /*002e*/ 	.short	(.L_87 - .L_86)
.L_86:
        /*0030*/ 	.word	0x00000000
        /*0034*/ 	.short	0x0003
        /*0036*/ 	.short	0x0018
        /*0038*/ 	.byte	0x00, 0xf0, 0x21, 0x00


	//----- nvinfo : EIATTR_KPARAM_INFO
	.align		4
.L_87:
        /*003c*/ 	.byte	0x04, 0x17
        /*003e*/ 	.short	(.L_89 - .L_88)
.L_88:
        /*0040*/ 	.word	0x00000000
        /*0044*/ 	.short	0x0002
        /*0046*/ 	.short	0x0010
        /*0048*/ 	.byte	0x00, 0xf0, 0x21, 0x00


	//----- nvinfo : EIATTR_KPARAM_INFO
	.align		4
.L_89:
        /*004c*/ 	.byte	0x04, 0x17
        /*004e*/ 	.short	(.L_91 - .L_90)
.L_90:
        /*0050*/ 	.word	0x00000000
        /*0054*/ 	.short	0x0001
        /*0056*/ 	.short	0x0008
        /*0058*/ 	.byte	0x00, 0xf0, 0x21, 0x00


	//----- nvinfo : EIATTR_KPARAM_INFO
	.align		4
.L_91:
        /*005c*/ 	.byte	0x04, 0x17
        /*005e*/ 	.short	(.L_93 - .L_92)
.L_92:
        /*0060*/ 	.word	0x00000000
        /*0064*/ 	.short	0x0000
        /*0066*/ 	.short	0x0000
        /*0068*/ 	.byte	0x00, 0xf0, 0x21, 0x00


	//----- nvinfo : EIATTR_MAXREG_COUNT
	.align		4
.L_93:
        /*006c*/ 	.byte	0x03, 0x1b
        /*006e*/ 	.short	0x0080


	//----- nvinfo : EIATTR_COOP_GROUP_INSTR_OFFSETS
	.align		4
        /*0070*/ 	.byte	0x04, 0x28
        /*0072*/ 	.short	(.L_95 - .L_94)


	//   ....[0]....
.L_94:
        /*0074*/ 	.word	0x00000220


	//   ....[1]....
        /*0078*/ 	.word	0x00000230


	//   ....[2]....
        /*007c*/ 	.word	0x00000260


	//   ....[3]....
        /*0080*/ 	.word	0x00000270


	//   ....[4]....
        /*0084*/ 	.word	0x000002a0


	//   ....[5]....
        /*0088*/ 	.word	0x000002b0


	//   ....[6]....
        /*008c*/ 	.word	0x000002f0


	//   ....[7]....
        /*0090*/ 	.word	0x00000310


	//   ....[8]....
        /*0094*/ 	.word	0x00000340


	//   ....[9]....
        /*0098*/ 	.word	0x00000350


	//   ....[10]....
        /*009c*/ 	.word	0x000003e0


	//   ....[11]....
        /*00a0*/ 	.word	0x000003f0


	//   ....[12]....
        /*00a4*/ 	.word	0x00000420


	//   ....[13]....
        /*00a8*/ 	.word	0x00000430


	//   ....[14]....
        /*00ac*/ 	.word	0x00000460


	//   ....[15]....
        /*00b0*/ 	.word	0x00000470


	//   ....[16]....
        /*00b4*/ 	.word	0x000004a0


	//   ....[17]....
        /*00b8*/ 	.word	0x000004b0


	//----- nvinfo : EIATTR_EXIT_INSTR_OFFSETS
	.align		4
.L_95:
        /*00bc*/ 	.byte	0x04, 0x1c
        /*00be*/ 	.short	(.L_97 - .L_96)


	//   ....[0]....
.L_96:
        /*00c0*/ 	.word	0x00000a50


	//----- nvinfo : EIATTR_MAX_THREADS
	.align		4
.L_97:
        /*00c4*/ 	.byte	0x04, 0x05
        /*00c6*/ 	.short	(.L_99 - .L_98)
.L_98:
        /*00c8*/ 	.word	0x00000200
        /*00cc*/ 	.word	0x00000001
        /*00d0*/ 	.word	0x00000001


	//----- nvinfo : EIATTR_CRS_STACK_SIZE
	.align		4
.L_99:
        /*00d4*/ 	.byte	0x04, 0x1e
        /*00d6*/ 	.short	(.L_101 - .L_100)
.L_100:
        /*00d8*/ 	.word	0x00000000
.L_101:


//--------------------- .nv.info.fused_layer_norm_cast1_n_513_to_1280__kernel --------------------------
	.section	.nv.info.fused_layer_norm_cast1_n_513_to_1280__kernel,"",@"SHT_CUDA_INFO"
	.align	4


	//----- nvinfo : EIATTR_CUDA_API_VERSION
	.align		4
        /*0000*/ 	.byte	0x04, 0x37
        /*0002*/ 	.short	(.L_103 - .L_102)
.L_102:
        /*0004*/ 	.word	0x00000076


	//----- nvinfo : EIATTR_SW2861232_WAR
	.align		4
.L_103:
        /*0008*/ 	.byte	0x01, 0x35
	.zero		2


	//----- nvinfo : EIATTR_PARAM_CBANK
	.align		4
        /*000c*/ 	.byte	0x04, 0x0a
        /*000e*/ 	.short	(.L_105 - .L_104)
	.align		4
.L_104:
        /*0010*/ 	.word	index@(.nv.constant0.fused_layer_norm_cast1_n_513_to_1280__kernel)
        /*0014*/ 	.short	0x0160
        /*0016*/ 	.short	0x0028


	//----- nvinfo : EIATTR_CBANK_PARAM_SIZE
	.align		4
.L_105:
        /*0018*/ 	.byte	0x03, 0x19
        /*001a*/ 	.short	0x0028


	//----- nvinfo : EIATTR_KPARAM_INFO
	.align		4
        /*001c*/ 	.byte	0x04, 0x17
        /*001e*/ 	.short	(.L_107 - .L_106)
.L_106:
        /*0020*/ 	.word	0x00000000
        /*0024*/ 	.short	0x0004
        /*0026*/ 	.short	0x0020
        /*0028*/ 	.byte	0x00, 0xf0, 0x21, 0x00


	//----- nvinfo : EIATTR_KPARAM_INFO
	.align		4
.L_107:
        /*002c*/ 	.byte	0x04, 0x17
        /*002e*/ 	.short	(.L_109 - .L_108)
.L_108:
        /*0030*/ 	.word	0x00000000
        /*0034*/ 	.short	0x0003
        /*0036*/ 	.short	0x0018
        /*0038*/ 	.byte	0x00, 0xf0, 0x21, 0x00


	//----- nvinfo : EIATTR_KPARAM_INFO
	.align		4
.L_109:
        /*003c*/ 	.byte	0x04, 0x17
        /*003e*/ 	.short	(.L_111 - .L_110)
.L_110:
        /*0040*/ 	.word	0x00000000
        /*0044*/ 	.short	0x0002
        /*0046*/ 	.short	0x0010
        /*0048*/ 	.byte	0x00, 0xf0, 0x21, 0x00


	//----- nvinfo : EIATTR_KPARAM_INFO
	.align		4
.L_111:
        /*004c*/ 	.byte	0x04, 0x17
        /*004e*/ 	.short	(.L_113 - .L_112)
.L_112:
        /*0050*/ 	.word	0x00000000
        /*0054*/ 	.short	0x0001
        /*0056*/ 	.short	0x0008
        /*0058*/ 	.byte	0x00, 0xf0, 0x21, 0x00


	//----- nvinfo : EIATTR_KPARAM_INFO
	.align		4
.L_113:
        /*005c*/ 	.byte	0x04, 0x17
        /*005e*/ 	.short	(.L_115 - .L_114)
.L_114:
        /*0060*/ 	.word	0x00000000
        /*0064*/ 	.short	0x0000
        /*0066*/ 	.short	0x0000
        /*0068*/ 	.byte	0x00, 0xf0, 0x21, 0x00


	//----- nvinfo : EIATTR_MAXREG_COUNT
	.align		4
.L_115:
        /*006c*/ 	.byte	0x03, 0x1b
        /*006e*/ 	.short	0x00a8


	//----- nvinfo : EIATTR_COOP_GROUP_INSTR_OFFSETS
	.align		4
        /*0070*/ 	.byte	0x04, 0x28
        /*0072*/ 	.short	(.L_117 - .L_116)


	//   ....[0]....
.L_116:
        /*0074*/ 	.word	0x00000280


	//   ....[1]....
        /*0078*/ 	.word	0x00000290


	//   ....[2]....
        /*007c*/ 	.word	0x000002c0


	//   ....[3]....
        /*0080*/ 	.word	0x000002d0


	//   ....[4]....
        /*0084*/ 	.word	0x00000300


	//   ....[5]....
        /*0088*/ 	.word	0x00000310


	//   ....[6]....
        /*008c*/ 	.word	0x00000350


	//   ....[7]....
        /*0090*/ 	.word	0x00000370


	//   ....[8]....
        /*0094*/ 	.word	0x000003a0


	//   ....[9]....
        /*0098*/ 	.word	0x000003b0


	//   ....[10]....
        /*009c*/ 	.word	0x00000440


	//   ....[11]....
        /*00a0*/ 	.word	0x00000460


	//   ....[12]....
        /*00a4*/ 	.word	0x000004c0


	//   ....[13]....
        /*00a8*/ 	.word	0x000004e0


	//   ....[14]....
        /*00ac*/ 	.word	0x00000510


	//   ....[15]....
        /*00b0*/ 	.word	0x00000520


	//   ....[16]....
        /*00b4*/ 	.word	0x00000550


	//   ....[17]....
        /*00b8*/ 	.word	0x00000560


	//----- nvinfo : EIATTR_EXIT_INSTR_OFFSETS
	.align		4
.L_117:
        /*00bc*/ 	.byte	0x04, 0x1c
        /*00be*/ 	.short	(.L_119 - .L_118)


	//   ....[0]....
.L_118:
        /*00c0*/ 	.word	0x00000c70


	//----- nvinfo : EIATTR_MAX_THREADS
	.align		4
.L_119:
        /*00c4*/ 	.byte	0x04, 0x05
        /*00c6*/ 	.short	(.L_121 - .L_120)
.L_120:
        /*00c8*/ 	.word	0x00000140
        /*00cc*/ 	.word	0x00000001
        /*00d0*/ 	.word	0x00000001


	//----- nvinfo : EIATTR_CRS_STACK_SIZE
	.align		4
.L_121:
        /*00d4*/ 	.byte	0x04, 0x1e
        /*00d6*/ 	.short	(.L_123 - .L_122)
.L_122:
        /*00d8*/ 	.word	0x00000000
.L_123:


//--------------------- .nv.info.fused_layer_norm_cast1_n_257_to_512__kernel --------------------------
	.section	.nv.info.fused_layer_norm_cast1_n_257_to_512__kernel,"",@"SHT_CUDA_INFO"
	.align	4


	//----- nvinfo : EIATTR_CUDA_API_VERSION
	.align		4
        /*0000*/ 	.byte	0x04, 0x37
        /*0002*/ 	.short	(.L_125 - .L_124)
.L_124:
        /*0004*/ 	.word	0x00000076


	//----- nvinfo : EIATTR_SW2861232_WAR
	.align		4
.L_125:
        /*0008*/ 	.byte	0x01, 0x35
	.zero		2


	//----- nvinfo : EIATTR_PARAM_CBANK
	.align		4
        /*000c*/ 	.byte	0x04, 0x0a
        /*000e*/ 	.short	(.L_127 - .L_126)
	.align		4
.L_126:
        /*0010*/ 	.word	index@(.nv.constant0.fused_layer_norm_cast1_n_257_to_512__kernel)
        /*0014*/ 	.short	0x0160
        /*0016*/ 	.short	0x0028


	//----- nvinfo : EIATTR_CBANK_PARAM_SIZE
	.align		4
.L_127:
        /*0018*/ 	.byte	0x03, 0x19
        /*001a*/ 	.short	0x0028


	//----- nvinfo : EIATTR_KPARAM_INFO
	.align		4
        /*001c*/ 	.byte	0x04, 0x17
        /*001e*/ 	.short	(.L_129 - .L_128)
.L_128:
        /*0020*/ 	.word	0x00000000
        /*0024*/ 	.short	0x0004
        /*0026*/ 	.short	0x0020
        /*0028*/ 	.byte	0x00, 0xf0, 0x21, 0x00


	//----- nvinfo : EIATTR_KPARAM_INFO
	.align		4
.L_129:
        /*002c*/ 	.byte	0x04, 0x17
        /*002e*/ 	.short	(.L_131 - .L_130)
.L_130:
        /*0030*/ 	.word	0x00000000
        /*0034*/ 	.short	0x0003
        /*0036*/ 	.short	0x0018
        /*0038*/ 	.byte	0x00, 0xf0, 0x21, 0x00


	//----- nvinfo : EIATTR_KPARAM_INFO
	.align		4
.L_131:
        /*003c*/ 	.byte	0x04, 0x17
        /*003e*/ 	.short	(.L_133 - .L_132)
.L_132:
        /*0040*/ 	.word	0x00000000
        /*0044*/ 	.short	0x0002
        /*0046*/ 	.short	0x0010
        /*0048*/ 	.byte	0x00, 0xf0, 0x21, 0x00


	//----- nvinfo : EIATTR_KPARAM_INFO
	.align		4
.L_133:
        /*004c*/ 	.byte	0x04, 0x17
        /*004e*/ 	.short	(.L_135 - .L_134)
.L_134:
        /*0050*/ 	.word	0x00000000
        /*0054*/ 	.short	0x0001
        /*0056*/ 	.short	0x0008
        /*0058*/ 	.byte	0x00, 0xf0, 0x21, 0x00


	//----- nvinfo : EIATTR_KPARAM_INFO
	.align		4
.L_135:
        /*005c*/ 	.byte	0x04, 0x17
        /*005e*/ 	.short	(.L_137 - .L_136)
.L_136:
        /*0060*/ 	.word	0x00000000
        /*0064*/ 	.short	0x0000
        /*0066*/ 	.short	0x0000
        /*0068*/ 	.byte	0x00, 0xf0, 0x21, 0x00


	//----- nvinfo : EIATTR_MAXREG_COUNT
	.align		4
.L_137:
        /*006c*/ 	.byte	0x03, 0x1b
        /*006e*/ 	.short	0x00ff


	//----- nvinfo : EIATTR_COOP_GROUP_INSTR_OFFSETS
	.align		4
        /*0070*/ 	.byte	0x04, 0x28
        /*0072*/ 	.short	(.L_139 - .L_138)


	//   ....[0]....
.L_138:
        /*0074*/ 	.word	0x00000520


	//   ....[1]....
        /*0078*/ 	.word	0x00000530


	//   ....[2]....
        /*007c*/ 	.word	0x00000560


	//   ....[3]....
        /*0080*/ 	.word	0x00000570


	//   ....[4]....
        /*0084*/ 	.word	0x000005a0


	//   ....[5]....
        /*0088*/ 	.word	0x000005b0


	//   ....[6]....
        /*008c*/ 	.word	0x000005f0


	//   ....[7]....
        /*0090*/ 	.word	0x00000610


	//   ....[8]....
        /*0094*/ 	.word	0x00000640


	//   ....[9]....
        /*0098*/ 	.word	0x00000650


	//   ....[10]....
        /*009c*/ 	.word	0x000006e0


	//   ....[11]....
        /*00a0*/ 	.word	0x000006f0


	//   ....[12]....
        /*00a4*/ 	.word	0x00000720


	//   ....[13]....
        /*00a8*/ 	.word	0x00000730


	//----- nvinfo : EIATTR_EXIT_INSTR_OFFSETS
	.align		4
.L_139:
        /*00ac*/ 	.byte	0x04, 0x1c
        /*00ae*/ 	.short	(.L_141 - .L_140)


	//   ....[0]....
.L_140:
        /*00b0*/ 	.word	0x00001480


	//----- nvinfo : EIATTR_MAX_THREADS
	.align		4
.L_141:
        /*00b4*/ 	.byte	0x04, 0x05
        /*00b6*/ 	.short	(.L_143 - .L_142)
.L_142:
        /*00b8*/ 	.word	0x00000080
        /*00bc*/ 	.word	0x00000001
        /*00c0*/ 	.word	0x00000001


	//----- nvinfo : EIATTR_CRS_STACK_SIZE
	.align		4
.L_143:
        /*00c4*/ 	.byte	0x04, 0x1e
        /*00c6*/ 	.short	(.L_145 - .L_144)
.L_144:
        /*00c8*/ 	.word	0x00000000
.L_145:


//--------------------- .nv.info.fused_layer_norm_cast1_n_1_to_256__kernel --------------------------
	.section	.nv.info.fused_layer_norm_cast1_n_1_to_256__kernel,"",@"SHT_CUDA_INFO"
	.align	4


	//----- nvinfo : EIATTR_CUDA_API_VERSION
	.align		4
        /*0000*/ 	.byte	0x04, 0x37
        /*0002*/ 	.short	(.L_147 - .L_146)
.L_146:
        /*0004*/ 	.word	0x00000076


	//----- nvinfo : EIATTR_SW2861232_WAR
	.align		4
.L_147:
        /*0008*/ 	.byte	0x01, 0x35
	.zero		2


	//----- nvinfo : EIATTR_PARAM_CBANK
	.align		4
        /*000c*/ 	.byte	0x04, 0x0a
        /*000e*/ 	.short	(.L_149 - .L_148)
	.align		4
.L_148:
        /*0010*/ 	.word	index@(.nv.constant0.fused_layer_norm_cast1_n_1_to_256__kernel)
        /*0014*/ 	.short	0x0160
        /*0016*/ 	.short	0x0028


	//----- nvinfo : EIATTR_CBANK_PARAM_SIZE
	.align		4
.L_149:
        /*0018*/ 	.byte	0x03, 0x19
        /*001a*/ 	.short	0x0028


	//----- nvinfo : EIATTR_KPARAM_INFO
	.align		4
        /*001c*/ 	.byte	0x04, 0x17
        /*001e*/ 	.short	(.L_151 - .L_150)
.L_150:
        /*0020*/ 	.word	0x00000000
        /*0024*/ 	.short	0x0004
        /*0026*/ 	.short	0x0020
        /*0028*/ 	.byte	0x00, 0xf0, 0x21, 0x00


	//----- nvinfo : EIATTR_KPARAM_INFO
	.align		4
.L_151:
        /*002c*/ 	.byte	0x04, 0x17
        /*002e*/ 	.short	(.L_153 - .L_152)
.L_152:
        /*0030*/ 	.word	0x00000000
        /*0034*/ 	.short	0x0003
        /*0036*/ 	.short	0x0018
        /*0038*/ 	.byte	0x00, 0xf0, 0x21, 0x00


	//----- nvinfo : EIATTR_KPARAM_INFO
	.align		4
.L_153:
        /*003c*/ 	.byte	0x04, 0x17
        /*003e*/ 	.short	(.L_155 - .L_154)
.L_154:
        /*0040*/ 	.word	0x00000000
        /*0044*/ 	.short	0x0002
        /*0046*/ 	.short	0x0010
        /*0048*/ 	.byte	0x00, 0xf0, 0x21, 0x00


	//----- nvinfo : EIATTR_KPARAM_INFO
	.align		4
.L_155:
        /*004c*/ 	.byte	0x04, 0x17
        /*004e*/ 	.short	(.L_157 - .L_156)
.L_156:
        /*0050*/ 	.word	0x00000000
        /*0054*/ 	.short	0x0001
        /*0056*/ 	.short	0x0008
        /*0058*/ 	.byte	0x00, 0xf0, 0x21, 0x00


	//----- nvinfo : EIATTR_KPARAM_INFO
	.align		4
.L_157:
        /*005c*/ 	.byte	0x04, 0x17
        /*005e*/ 	.short	(.L_159 - .L_158)
.L_158:
        /*0060*/ 	.word	0x00000000
        /*0064*/ 	.short	0x0000
        /*0066*/ 	.short	0x0000
        /*0068*/ 	.byte	0x00, 0xf0, 0x21, 0x00


	//----- nvinfo : EIATTR_MAXREG_COUNT
	.align		4
.L_159:
        /*006c*/ 	.byte	0x03, 0x1b
        /*006e*/ 	.short	0x00ff


	//----- nvinfo : EIATTR_COOP_GROUP_INSTR_OFFSETS
	.align		4
        /*0070*/ 	.byte	0x04, 0x28
        /*0072*/ 	.short	(.L_161 - .L_160)


	//   ....[0]....
.L_160:
        /*0074*/ 	.word	0x000003a0


	//   ....[1]....
        /*0078*/ 	.word	0x000003b0


	//   ....[2]....
        /*007c*/ 	.word	0x000003e0


	//   ....[3]....
        /*0080*/ 	.word	0x000003f0


	//   ....[4]....
        /*0084*/ 	.word	0x00000420


	//   ....[5]....
        /*0088*/ 	.word	0x00000430


	//   ....[6]....
        /*008c*/ 	.word	0x00000470


	//   ....[7]....
        /*0090*/ 	.word	0x00000490


	//   ....[8]....
        /*0094*/ 	.word	0x000004c0


	//   ....[9]....
        /*0098*/ 	.word	0x000004d0


	//   ....[10]....
        /*009c*/ 	.word	0x00000560


	//   ....[11]....
        /*00a0*/ 	.word	0x00000570


	//   ....[12]....
        /*00a4*/ 	.word	0x000005a0


	//   ....[13]....
        /*00a8*/ 	.word	0x000005b0


	//   ....[14]....
        /*00ac*/ 	.word	0x000005e0


	//   ....[15]....
        /*00b0*/ 	.word	0x000005f0


	//----- nvinfo : EIATTR_EXIT_INSTR_OFFSETS
	.align		4
.L_161:
        /*00b4*/ 	.byte	0x04, 0x1c
        /*00b6*/ 	.short	(.L_163 - .L_162)


	//   ....[0]....
.L_162:
        /*00b8*/ 	.word	0x00000e00


	//----- nvinfo : EIATTR_MAX_THREADS
	.align		4
.L_163:
        /*00bc*/ 	.byte	0x04, 0x05
        /*00be*/ 	.short	(.L_165 - .L_164)
.L_164:
        /*00c0*/ 	.word	0x00000100
        /*00c4*/ 	.word	0x00000001
        /*00c8*/ 	.word	0x00000001


	//----- nvinfo : EIATTR_CRS_STACK_SIZE
	.align		4
.L_165:
        /*00cc*/ 	.byte	0x04, 0x1e
        /*00ce*/ 	.short	(.L_167 - .L_166)
.L_166:
        /*00d0*/ 	.word	0x00000000
.L_167:


//--------------------- .nv.rel.action            --------------------------
	.section	.nv.rel.action,"",@"SHT_CUDA_RELOCINFO"
	.align	8
	.sectionentsize	8
        /*0000*/ 	.byte	0x4b, 0x00, 0x00, 0x00, 0x00, 0x00, 0x00, 0x00, 0x00, 0x02, 0x02, 0x08, 0x10, 0x0a, 0x2f, 0x22
        /* <DEDUP_REMOVED lines=13> */


//--------------------- .nv.constant0.fused_layer_norm_cast1_n_1281_to_4096__kernel --------------------------
	.section	.nv.constant0.fused_layer_norm_cast1_n_1281_to_4096__kernel,"a",@progbits
	.align	4
.nv.constant0.fused_layer_norm_cast1_n_1281_to_4096__kernel:
	.zero		392


//--------------------- .nv.constant0.fused_layer_norm_cast1_n_513_to_1280__kernel --------------------------
	.section	.nv.constant0.fused_layer_norm_cast1_n_513_to_1280__kernel,"a",@progbits
	.align	4
.nv.constant0.fused_layer_norm_cast1_n_513_to_1280__kernel:
	.zero		392


//--------------------- .nv.constant0.fused_layer_norm_cast1_n_257_to_512__kernel --------------------------
	.section	.nv.constant0.fused_layer_norm_cast1_n_257_to_512__kernel,"a",@progbits
	.align	4
.nv.constant0.fused_layer_norm_cast1_n_257_to_512__kernel:
	.zero		392


//--------------------- .nv.constant0.fused_layer_norm_cast1_n_1_to_256__kernel --------------------------
	.section	.nv.constant0.fused_layer_norm_cast1_n_1_to_256__kernel,"a",@progbits
	.align	4
.nv.constant0.fused_layer_norm_cast1_n_1_to_256__kernel:
	.zero		392


//--------------------- .text.fused_layer_norm_cast1_n_1281_to_4096__kernel --------------------------
	.section	.text.fused_layer_norm_cast1_n_1281_to_4096__kernel,"ax",@progbits
	.sectionflags	@"SHF_BARRIERS=1"
	.sectioninfo	@"SHI_REGISTERS=34"
	.align	128
        .global         fused_layer_norm_cast1_n_1281_to_4096__kernel
        .type           fused_layer_norm_cast1_n_1281_to_4096__kernel,@function
        .size           fused_layer_norm_cast1_n_1281_to_4096__kernel,(.L_x_37 - fused_layer_norm_cast1_n_1281_to_4096__kernel)
        .other          fused_layer_norm_cast1_n_1281_to_4096__kernel,@"STO_CUDA_ENTRY STV_DEFAULT"
fused_layer_norm_cast1_n_1281_to_4096__kernel:
.text.fused_layer_norm_cast1_n_1281_to_4096__kernel:
[----:B------:R-:W-:-:S02]  /*0000*/  MOV R1, c[0x0][0x28] ;  /* 0x00000a0000017a02 */ /* 0x000fc40000000f00 */
[----:B------:R-:W0:Y:S01]  /*0010*/  S2R R2, SR_TID.X ;  /* 0x0000000000027919 */ /* 0x000e220000002100 */
[----:B------:R-:W-:-:S03]  /*0020*/  ULDC.64 UR4, c[0x0][0x118] ;  /* 0x0000460000047ab9 */ /* 0x000fc60000000a00 */
[----:B------:R-:W1:Y:S01]  /*0030*/  S2R R5, SR_CTAID.X ;  /* 0x0000000000057919 */ /* 0x000e620000002500 */
[C---:B0-----:R-:W-:Y:S01]  /*0040*/  IMAD.WIDE.U32 R6, R2.reuse, 0x4, RZ ;  /* 0x0000000402067825 */ /* 0x041fe200078e00ff */
[C---:B------:R-:W-:Y:S02]  /*0050*/  LEA.HI R0, R2.reuse, 0x4, RZ, 0x19 ;  /* 0x0000000402007811 */ /* 0x040fe400078fc8ff */
[----:B------:R-:W-:Y:S02]  /*0060*/  ISETP.GT.U32.AND P0, PT, R2, 0x27f, PT ;  /* 0x0000027f0200780c */ /* 0x000fe40003f04070 */
[----:B------:R-:W-:Y:S01]  /*0070*/  ISETP.GT.U32.AND P1, PT, R0, 0x4, PT ;  /* 0x000000040000780c */ /* 0x000fe20003f24070 */
[----:B-1----:R-:W-:-:S05]  /*0080*/  IMAD.WIDE.U32 R8, R5, 0xa00, R6 ;  /* 0x00000a0005087825 */ /* 0x002fca00078e0006 */
[----:B------:R-:W-:-:S04]  /*0090*/  LEA R12, P2, R8, c[0x0][0x168], 0x2 ;  /* 0x00005a00080c7a11 */ /* 0x000fc800078410ff */
[----:B------:R-:W-:-:S05]  /*00a0*/  LEA.HI.X R13, R8, c[0x0][0x16c], R9, 0x2, P2 ;  /* 0x00005b00080d7a11 */ /* 0x000fca00010f1409 */
[----:B------:R-:W2:Y:S04]  /*00b0*/  @!P0 LDG.E.128.CONSTANT R8, [R12.64] ;  /* 0x000000040c088981 */ /* 0x000ea8000c1e9d00 */
[----:B------:R-:W3:Y:S01]  /*00c0*/  @!P1 LDG.E.128.CONSTANT R16, [R12.64+0x2000] ;  /* 0x002000040c109981 */ /* 0x000ee2000c1e9d00 */
[----:B------:R-:W-:-:S05]  /*00d0*/  LEA R6, R6, 0x90, 0x2 ;  /* 0x0000009006067811 */ /* 0x000fca00078e10ff */
[----:B--2---:R-:W-:Y:S01]  /*00e0*/  @!P0 STS.128 [R6], R8 ;  /* 0x0000000806008388 */ /* 0x004fe20000000c00 */
[----:B------:R-:W-:-:S03]  /*00f0*/  LOP3.LUT P0, RZ, R2, 0x1f, RZ, 0xc0, !PT ;  /* 0x0000001f02ff7812 */ /* 0x000fc6000780c0ff */
[----:B---3--:R-:W-:Y:S04]  /*0100*/  @!P1 STS.128 [R6+0x2000], R16 ;  /* 0x0020001006009388 */ /* 0x008fe80000000c00 */
[----:B------:R-:W-:Y:S06]  /*0110*/  BAR.SYNC 0x0 ;  /* 0x0000000000007b1d */ /* 0x000fec0000000000 */
[----:B------:R-:W0:Y:S01]  /*0120*/  LDS R0, [R2.X4+0x90] ;  /* 0x0000900002007984 */ /* 0x000e220000004800 */
[----:B------:R-:W-:-:S03]  /*0130*/  ISETP.GT.U32.AND P1, PT, R2, 0xf, PT ;  /* 0x0000000f0200780c */ /* 0x000fc60003f24070 */
[----:B------:R-:W1:Y:S04]  /*0140*/  LDS R15, [R2.X4+0x890] ;  /* 0x00089000020f7984 */ /* 0x000e680000004800 */
[----:B------:R-:W2:Y:S04]  /*0150*/  LDS R21, [R2.X4+0x1090] ;  /* 0x0010900002157984 */ /* 0x000ea80000004800 */
[----:B------:R-:W3:Y:S04]  /*0160*/  LDS R23, [R2.X4+0x1890] ;  /* 0x0018900002177984 */ /* 0x000ee80000004800 */
[----:B------:R-:W4:Y:S01]  /*0170*/  LDS R25, [R2.X4+0x2090] ;  /* 0x0020900002197984 */ /* 0x000f220000004800 */
[----:B0-----:R-:W-:Y:S01]  /*0180*/  FADD R7, RZ, R0 ;  /* 0x00000000ff077221 */ /* 0x001fe20000000000 */
[----:B------:R-:W-:-:S03]  /*0190*/  FFMA R0, R0, R0, RZ ;  /* 0x0000000000007223 */ /* 0x000fc600000000ff */
[----:B-1----:R-:W-:Y:S01]  /*01a0*/  FADD R7, R7, R15 ;  /* 0x0000000f07077221 */ /* 0x002fe20000000000 */
[----:B------:R-:W-:-:S03]  /*01b0*/  FFMA R0, R15, R15, R0 ;  /* 0x0000000f0f007223 */ /* 0x000fc60000000000 */
[----:B--2---:R-:W-:Y:S01]  /*01c0*/  FADD R7, R7, R21 ;  /* 0x0000001507077221 */ /* 0x004fe20000000000 */
[----:B------:R-:W-:-:S03]  /*01d0*/  FFMA R0, R21, R21, R0 ;  /* 0x0000001515007223 */ /* 0x000fc60000000000 */
[----:B---3--:R-:W-:Y:S01]  /*01e0*/  FADD R7, R7, R23 ;  /* 0x0000001707077221 */ /* 0x008fe20000000000 */
[----:B------:R-:W-:-:S03]  /*01f0*/  FFMA R0, R23, R23, R0 ;  /* 0x0000001717007223 */ /* 0x000fc60000000000 */
[----:B----4-:R-:W-:Y:S01]  /*0200*/  FADD R7, R7, R25 ;  /* 0x0000001907077221 */ /* 0x010fe20000000000 */
[----:B------:R-:W-:-:S04]  /*0210*/  FFMA R0, R25, R25, R0 ;  /* 0x0000001919007223 */ /* 0x000fc80000000000 */
[----:B------:R-:W0:Y:S04]  /*0220*/  SHFL.DOWN PT, R6, R7, 0x10, 0x1f ;  /* 0x0a001f0007067f89 */ /* 0x000e2800000e0000 */
[----:B------:R-:W1:Y:S01]  /*0230*/  SHFL.DOWN PT, R9, R0, 0x10, 0x1f ;  /* 0x0a001f0000097f89 */ /* 0x000e6200000e0000 */
[----:B0-----:R-:W-:Y:S01]  /*0240*/  FADD R6, R7, R6 ;  /* 0x0000000607067221 */ /* 0x001fe20000000000 */
[----:B-1----:R-:W-:-:S04]  /*0250*/  FADD R9, R0, R9 ;  /* 0x0000000900097221 */ /* 0x002fc80000000000 */
[----:B------:R-:W0:Y:S04]  /*0260*/  SHFL.DOWN PT, R11, R6, 0x8, 0x1f ;  /* 0x09001f00060b7f89 */ /* 0x000e2800000e0000 */
[----:B------:R-:W1:Y:S01]  /*0270*/  SHFL.DOWN PT, R8, R9, 0x8, 0x1f ;  /* 0x09001f0009087f89 */ /* 0x000e6200000e0000 */
[----:B0-----:R-:W-:Y:S01]  /*0280*/  FADD R11, R6, R11 ;  /* 0x0000000b060b7221 */ /* 0x001fe20000000000 */
[----:B-1----:R-:W-:-:S04]  /*0290*/  FADD R8, R9, R8 ;  /* 0x0000000809087221 */ /* 0x002fc80000000000 */
[----:B------:R-:W0:Y:S04]  /*02a0*/  SHFL.DOWN PT, R10, R11, 0x4, 0x1f ;  /* 0x08801f000b0a7f89 */ /* 0x000e2800000e0000 */
[----:B------:R-:W1:Y:S01]  /*02b0*/  SHFL.DOWN PT, R13, R8, 0x4, 0x1f ;  /* 0x08801f00080d7f89 */ /* 0x000e6200000e0000 */
[----:B0-----:R-:W-:Y:S01]  /*02c0*/  FADD R10, R11, R10 ;  /* 0x0000000a0b0a7221 */ /* 0x001fe20000000000 */
[----:B------:R-:W-:Y:S01]  /*02d0*/  @!P0 SHF.R.U32.HI R11, RZ, 0x3, R2 ;  /* 0x00000003ff0b8819 */ /* 0x000fe20000011602 */
[----:B-1----:R-:W-:-:S03]  /*02e0*/  FADD R13, R8, R13 ;  /* 0x0000000d080d7221 */ /* 0x002fc60000000000 */
[----:B------:R-:W0:Y:S01]  /*02f0*/  SHFL.DOWN PT, R7, R10, 0x2, 0x1f ;  /* 0x08401f000a077f89 */ /* 0x000e2200000e0000 */
[----:B------:R-:W-:-:S03]  /*0300*/  @!P0 LOP3.LUT R11, R11, 0x1ffffffc, RZ, 0xc0, !PT ;  /* 0x1ffffffc0b0b8812 */ /* 0x000fc600078ec0ff */
[----:B------:R-:W1:Y:S01]  /*0310*/  SHFL.DOWN PT, R0, R13, 0x2, 0x1f ;  /* 0x08401f000d007f89 */ /* 0x000e6200000e0000 */
[----:B0-----:R-:W-:Y:S01]  /*0320*/  FADD R7, R10, R7 ;  /* 0x000000070a077221 */ /* 0x001fe20000000000 */
[----:B-1----:R-:W-:-:S04]  /*0330*/  FADD R0, R13, R0 ;  /* 0x000000000d007221 */ /* 0x002fc80000000000 */
[----:B------:R-:W0:Y:S04]  /*0340*/  SHFL.DOWN PT, R6, R7, 0x1, 0x1f ;  /* 0x08201f0007067f89 */ /* 0x000e2800000e0000 */
[----:B------:R-:W1:Y:S01]  /*0350*/  SHFL.DOWN PT, R9, R0, 0x1, 0x1f ;  /* 0x08201f0000097f89 */ /* 0x000e6200000e0000 */
[----:B0-----:R-:W-:Y:S01]  /*0360*/  FADD R6, R7, R6 ;  /* 0x0000000607067221 */ /* 0x001fe20000000000 */
[----:B-1----:R-:W-:-:S04]  /*0370*/  FADD R9, R0, R9 ;  /* 0x0000000900097221 */ /* 0x002fc80000000000 */
[----:B------:R-:W-:Y:S04]  /*0380*/  @!P0 STS [R11+0x48], R6 ;  /* 0x000048060b008388 */ /* 0x000fe80000000800 */
[----:B------:R-:W-:Y:S04]  /*0390*/  @!P0 STS [R11+0x8], R9 ;  /* 0x000008090b008388 */ /* 0x000fe80000000800 */
[----:B------:R-:W-:Y:S06]  /*03a0*/  BAR.SYNC 0x0 ;  /* 0x0000000000007b1d */ /* 0x000fec0000000000 */
[----:B------:R-:W0:Y:S01]  /*03b0*/  @!P1 LDS R3, [R2.X4+0x48] ;  /* 0x0000480002039984 */ /* 0x000e220000004800 */
[----:B------:R-:W-:-:S03]  /*03c0*/  ISETP.NE.AND P0, PT, R2, RZ, PT ;  /* 0x000000ff0200720c */ /* 0x000fc60003f05270 */
[----:B------:R-:W1:Y:S04]  /*03d0*/  @!P1 LDS R4, [R2.X4+0x8] ;  /* 0x0000080002049984 */ /* 0x000e680000004800 */
[----:B0-----:R-:W0:Y:S04]  /*03e0*/  SHFL.DOWN PT, R0, R3, 0x8, 0x1f ;  /* 0x09001f0003007f89 */ /* 0x001e2800000e0000 */
[----:B-1----:R-:W1:Y:S01]  /*03f0*/  SHFL.DOWN PT, R7, R4, 0x8, 0x1f ;  /* 0x09001f0004077f89 */ /* 0x002e6200000e0000 */
        /* <DEDUP_REMOVED lines=14> */
[----:B------:R-:W-:Y:S04]  /*04e0*/  @!P0 STS [RZ], R3 ;  /* 0x00000003ff008388 */ /* 0x000fe80000000800 */
[----:B------:R-:W-:Y:S04]  /*04f0*/  @!P0 STS [0x4], R0 ;  /* 0x00000400ff008388 */ /* 0x000fe80000000800 */
[----:B------:R-:W-:Y:S06]  /*0500*/  BAR.SYNC 0x0 ;  /* 0x0000000000007b1d */ /* 0x000fec0000000000 */
[----:B------:R-:W0:Y:S04]  /*0510*/  @!P0 LDS R7, [RZ] ;  /* 0x00000000ff078984 */ /* 0x000e280000000800 */
[----:B------:R-:W1:Y:S04]  /*0520*/  @!P0 LDS R8, [0x4] ;  /* 0x00000400ff088984 */ /* 0x000e680000000800 */
[----:B0-----:R-:W-:Y:S04]  /*0530*/  @!P0 STS [0x88], R7 ;  /* 0x00008807ff008388 */ /* 0x001fe80000000800 */
[----:B-1----:R-:W-:Y:S04]  /*0540*/  @!P0 STS [0x8c], R8 ;  /* 0x00008c08ff008388 */ /* 0x002fe80000000800 */
[----:B------:R-:W-:Y:S06]  /*0550*/  BAR.SYNC 0x0 ;  /* 0x0000000000007b1d */ /* 0x000fec0000000000 */
[----:B------:R-:W0:Y:S04]  /*0560*/  LDS.64 R10, [0x88] ;  /* 0x00008800ff0a7984 */ /* 0x000e280000000a00 */
[----:B------:R-:W1:Y:S01]  /*0570*/  LDS R9, [R2.X4+0x90] ;  /* 0x0000900002097984 */ /* 0x000e620000004800 */
[----:B0-----:R-:W-:-:S04]  /*0580*/  FMUL R4, R10, 0.00039062500582076609135 ;  /* 0x39cccccd0a047820 */ /* 0x001fc80000400000 */
[----:B------:R-:W-:-:S04]  /*0590*/  FMUL R6, R4, R4 ;  /* 0x0000000404067220 */ /* 0x000fc80000400000 */
[----:B------:R-:W-:-:S04]  /*05a0*/  FFMA R6, R11, 0.00039062500582076609135, -R6 ;  /* 0x39cccccd0b067823 */ /* 0x000fc80000000806 */
[----:B------:R-:W-:Y:S01]  /*05b0*/  FADD R0, R6, 9.9999997473787516356e-06 ;  /* 0x3727c5ac06007421 */ /* 0x000fe20000000000 */
[----:B-1----:R-:W-:-:S03]  /*05c0*/  FADD R6, -R4, R9 ;  /* 0x0000000904067221 */ /* 0x002fc60000000100 */
[----:B------:R0:W1:Y:S01]  /*05d0*/  MUFU.RSQ R11, R0 ;  /* 0x00000000000b7308 */ /* 0x0000620000001400 */
[----:B------:R-:W-:-:S04]  /*05e0*/  IADD3 R3, R0, -0xd000000, RZ ;  /* 0xf300000000037810 */ /* 0x000fc80007ffe0ff */
[----:B------:R-:W-:Y:S02]  /*05f0*/  ISETP.GT.U32.AND P0, PT, R3, 0x727fffff, PT ;  /* 0x727fffff0300780c */ /* 0x000fe40003f04070 */
[----:B------:R-:W-:-:S11]  /*0600*/  MOV R3, RZ ;  /* 0x000000ff00037202 */ /* 0x000fd60000000f00 */
[----:B------:R-:W-:Y:S05]  /*0610*/  @!P0 BRA `(.L_x_0) ;  /* 0x0000004000008947 */ /* 0x000fea0003800000 */
[----:B01----:R-:W-:-:S02]  /*0620*/  MOV R10, 0x640 ;  /* 0x00000640000a7802 */ /* 0x003fc40000000f00 */
[----:B------:R-:W-:Y:S05]  /*0630*/  CALL.REL.NOINC `($fused_layer_norm_cast1_n_1281_to_4096__kernel$__cuda_sm20_sqrt_rn_f32_slowpath) ;  /* 0x0000075000007944 */ /* 0x000fea0003c00000 */
[----:B------:R-:W-:Y:S01]  /*0640*/  MOV R0, R7 ;  /* 0x0000000700007202 */ /* 0x000fe20000000f00 */
[----:B------:R-:W-:Y:S05]  /*0650*/  BRA `(.L_x_1) ;  /* 0x0000004000007947 */ /* 0x000fea0003800000 */
.L_x_0:
[----:B01----:R-:W-:Y:S01]  /*0660*/  FMUL.FTZ R7, R0, R11 ;  /* 0x0000000b00077220 */ /* 0x003fe20000410000 */
[----:B------:R-:W-:-:S03]  /*0670*/  FMUL.FTZ R11, R11, 0.5 ;  /* 0x3f0000000b0b7820 */ /* 0x000fc60000410000 */
[----:B------:R-:W-:-:S04]  /*0680*/  FFMA R0, -R7, R7, R0 ;  /* 0x0000000707007223 */ /* 0x000fc80000000100 */
[----:B------:R-:W-:-:S05]  /*0690*/  FFMA R0, R0, R11, R7 ;  /* 0x0000000b00007223 */ /* 0x000fca0000000007 */
.L_x_1:
[----:B------:R-:W-:-:S04]  /*06a0*/  IADD3 R7, R0, 0x1800000, RZ ;  /* 0x0180000000077810 */ /* 0x000fc80007ffe0ff */
[----:B------:R-:W-:-:S04]  /*06b0*/  LOP3.LUT R7, R7, 0x7f800000, RZ, 0xc0, !PT ;  /* 0x7f80000007077812 */ /* 0x000fc800078ec0ff */
[----:B------:R-:W-:-:S13]  /*06c0*/  ISETP.GT.U32.AND P0, PT, R7, 0x1ffffff, PT ;  /* 0x01ffffff0700780c */ /* 0x000fda0003f04070 */
[----:B------:R-:W-:Y:S05]  /*06d0*/  @P0 BRA `(.L_x_2) ;  /* 0x0000004000000947 */ /* 0x000fea0003800000 */
[----:B------:R-:W-:-:S02]  /*06e0*/  MOV R8, 0x700 ;  /* 0x0000070000087802 */ /* 0x000fc40000000f00 */
[----:B------:R-:W-:Y:S05]  /*06f0*/  CALL.REL.NOINC `($fused_layer_norm_cast1_n_1281_to_4096__kernel$__cuda_sm20_rcp_rn_f32_slowpath) ;  /* 0x0000036000007944 */ /* 0x000fea0003c00000 */
[----:B-1----:R-:W-:Y:S01]  /*0700*/  MOV R19, R7 ;  /* 0x0000000700137202 */ /* 0x002fe20000000f00 */
[----:B------:R-:W-:Y:S05]  /*0710*/  BRA `(.L_x_3) ;  /* 0x0000004000007947 */ /* 0x000fea0003800000 */
.L_x_2:
[----:B------:R-:W0:Y:S02]  /*0720*/  MUFU.RCP R19, R0 ;  /* 0x0000000000137308 */ /* 0x000e240000001000 */
[----:B0-----:R-:W-:-:S04]  /*0730*/  FFMA R7, R19, R0, -1 ;  /* 0xbf80000013077423 */ /* 0x001fc80000000000 */
[----:B------:R-:W-:-:S04]  /*0740*/  FADD.FTZ R8, -R7, -RZ ;  /* 0x800000ff07087221 */ /* 0x000fc80000010100 */
[----:B------:R-:W-:-:S01]  /*0750*/  FFMA R19, R19, R8, R19 ;  /* 0x0000000813137223 */ /* 0x000fc20000000013 */
.L_x_3:
[----:B------:R-:W-:Y:S01]  /*0760*/  SHF.L.U32 R20, R2, 0x2, RZ ;  /* 0x0000000202147819 */ /* 0x000fe200000006ff */
[----:B------:R-:W-:Y:S01]  /*0770*/  LDS R23, [R2.X4+0x890] ;  /* 0x0008900002177984 */ /* 0x000fe20000004800 */
[----:B0-----:R-:W-:Y:S02]  /*0780*/  SHF.R.U32.HI R0, RZ, 0x1e, R2 ;  /* 0x0000001eff007819 */ /* 0x001fe40000011602 */
[C---:B------:R-:W-:Y:S01]  /*0790*/  IADD3 R8, P0, R20.reuse, c[0x0][0x170], RZ ;  /* 0x00005c0014087a10 */ /* 0x040fe20007f1e0ff */
[----:B------:R-:W0:Y:S01]  /*07a0*/  LDS R27, [R2.X4+0x1090] ;  /* 0x00109000021b7984 */ /* 0x000e220000004800 */
[----:B------:R-:W-:Y:S02]  /*07b0*/  IADD3 R20, P1, R20, c[0x0][0x178], RZ ;  /* 0x00005e0014147a10 */ /* 0x000fe40007f3e0ff */
[C---:B------:R-:W-:Y:S01]  /*07c0*/  IADD3.X R9, R0.reuse, c[0x0][0x174], RZ, P0, !PT ;  /* 0x00005d0000097a10 */ /* 0x040fe200007fe4ff */
[----:B------:R-:W1:Y:S01]  /*07d0*/  LDS R29, [R2.X4+0x1890] ;  /* 0x00189000021d7984 */ /* 0x000e620000004800 */
[----:B------:R-:W-:-:S03]  /*07e0*/  IADD3.X R21, R0, c[0x0][0x17c], RZ, P1, !PT ;  /* 0x00005f0000157a10 */ /* 0x000fc60000ffe4ff */
[----:B------:R2:W3:Y:S04]  /*07f0*/  LDG.E.CONSTANT R17, [R8.64+0x800] ;  /* 0x0008000408117981 */ /* 0x0004e8000c1e9900 */
[----:B------:R2:W4:Y:S04]  /*0800*/  LDG.E.CONSTANT R14, [R8.64+0x1000] ;  /* 0x00100004080e7981 */ /* 0x000528000c1e9900 */
[----:B------:R2:W5:Y:S04]  /*0810*/  LDG.E.CONSTANT R10, [R8.64+0x1800] ;  /* 0x00180004080a7981 */ /* 0x000568000c1e9900 */
[----:B------:R2:W3:Y:S04]  /*0820*/  LDG.E.CONSTANT R0, [R8.64] ;  /* 0x0000000408007981 */ /* 0x0004e8000c1e9900 */
[----:B------:R2:W3:Y:S04]  /*0830*/  LDG.E.CONSTANT R7, [R8.64+0x2000] ;  /* 0x0020000408077981 */ /* 0x0004e8000c1e9900 */
[----:B------:R-:W3:Y:S04]  /*0840*/  LDG.E.CONSTANT R25, [R20.64+0x800] ;  /* 0x0008000414197981 */ /* 0x000ee8000c1e9900 */
[----:B------:R-:W4:Y:S04]  /*0850*/  LDG.E.CONSTANT R22, [R20.64+0x1000] ;  /* 0x0010000414167981 */ /* 0x000f28000c1e9900 */
[----:B------:R-:W5:Y:S04]  /*0860*/  LDG.E.CONSTANT R15, [R20.64+0x1800] ;  /* 0x00180004140f7981 */ /* 0x000f68000c1e9900 */
[----:B------:R-:W5:Y:S04]  /*0870*/  LDG.E.CONSTANT R11, [R20.64] ;  /* 0x00000004140b7981 */ /* 0x000f68000c1e9900 */
[----:B------:R-:W5:Y:S01]  /*0880*/  LDG.E.CONSTANT R16, [R20.64+0x2000] ;  /* 0x0020000414107981 */ /* 0x000f62000c1e9900 */
[----:B------:R-:W-:Y:S01]  /*0890*/  IMAD.WIDE.U32 R12, R5, 0xa00, R2 ;  /* 0x00000a00050c7825 */ /* 0x000fe200078e0002 */
[C---:B0-----:R-:W-:Y:S01]  /*08a0*/  FADD R18, -R4.reuse, R27 ;  /* 0x0000001b04127221 */ /* 0x041fe20000000100 */
[----:B-1----:R-:W-:Y:S01]  /*08b0*/  FADD R24, -R4, R29 ;  /* 0x0000001d04187221 */ /* 0x002fe20000000100 */
[----:B------:R-:W0:Y:S01]  /*08c0*/  LDS R31, [R2.X4+0x2090] ;  /* 0x00209000021f7984 */ /* 0x000e220000004800 */
[-C--:B------:R-:W-:Y:S01]  /*08d0*/  FMUL R6, R6, R19.reuse ;  /* 0x0000001306067220 */ /* 0x080fe20000400000 */
[----:B--2---:R-:W-:Y:S01]  /*08e0*/  LEA R8, P0, R12, c[0x0][0x160], 0x1 ;  /* 0x000058000c087a11 */ /* 0x004fe200078008ff */
[-C--:B------:R-:W-:Y:S01]  /*08f0*/  FMUL R3, R18, R19.reuse ;  /* 0x0000001312037220 */ /* 0x080fe20000400000 */
[----:B------:R-:W-:-:S02]  /*0900*/  FMUL R24, R24, R19 ;  /* 0x0000001318187220 */ /* 0x000fc40000400000 */
[----:B------:R-:W-:Y:S01]  /*0910*/  LEA.HI.X R9, R12, c[0x0][0x164], R13, 0x1, P0 ;  /* 0x000059000c097a11 */ /* 0x000fe200000f0c0d */
[----:B------:R-:W-:-:S04]  /*0920*/  FADD R12, -R4, R23 ;  /* 0x00000017040c7221 */ /* 0x000fc80000000100 */
[----:B------:R-:W-:Y:S01]  /*0930*/  FMUL R12, R12, R19 ;  /* 0x000000130c0c7220 */ /* 0x000fe20000400000 */
[----:B0-----:R-:W-:-:S04]  /*0940*/  FADD R4, -R4, R31 ;  /* 0x0000001f04047221 */ /* 0x001fc80000000100 */
[----:B------:R-:W-:Y:S01]  /*0950*/  FMUL R19, R4, R19 ;  /* 0x0000001304137220 */ /* 0x000fe20000400000 */
[----:B---3--:R-:W-:Y:S01]  /*0960*/  FFMA R12, R12, R17, R25 ;  /* 0x000000110c0c7223 */ /* 0x008fe20000000019 */
[----:B----4-:R-:W-:-:S04]  /*0970*/  FFMA R3, R3, R14, R22 ;  /* 0x0000000e03037223 */ /* 0x010fc80000000016 */
[----:B------:R-:W-:Y:S01]  /*0980*/  F2FP.PACK_AB R12, RZ, R12 ;  /* 0x0000000cff0c723e */ /* 0x000fe200000000ff */
[----:B-----5:R-:W-:Y:S01]  /*0990*/  FFMA R10, R24, R10, R15 ;  /* 0x0000000a180a7223 */ /* 0x020fe2000000000f */
[----:B------:R-:W-:-:S03]  /*09a0*/  F2FP.PACK_AB R3, RZ, R3 ;  /* 0x00000003ff03723e */ /* 0x000fc600000000ff */
[----:B------:R-:W-:Y:S01]  /*09b0*/  STG.E.U16 [R8.64+0x400], R12 ;  /* 0x0004000c08007986 */ /* 0x000fe2000c101504 */
[----:B------:R-:W-:Y:S01]  /*09c0*/  FFMA R0, R6, R0, R11 ;  /* 0x0000000006007223 */ /* 0x000fe2000000000b */
[----:B------:R-:W-:Y:S02]  /*09d0*/  F2FP.PACK_AB R10, RZ, R10 ;  /* 0x0000000aff0a723e */ /* 0x000fe400000000ff */
[----:B------:R-:W-:Y:S01]  /*09e0*/  STG.E.U16 [R8.64+0x800], R3 ;  /* 0x0008000308007986 */ /* 0x000fe2000c101504 */
[----:B------:R-:W-:Y:S01]  /*09f0*/  FFMA R7, R19, R7, R16 ;  /* 0x0000000713077223 */ /* 0x000fe20000000010 */
[----:B------:R-:W-:Y:S02]  /*0a00*/  F2FP.PACK_AB R0, RZ, R0 ;  /* 0x00000000ff00723e */ /* 0x000fe400000000ff */
[----:B------:R-:W-:Y:S02]  /*0a10*/  STG.E.U16 [R8.64+0xc00], R10 ;  /* 0x000c000a08007986 */ /* 0x000fe4000c101504 */
[----:B------:R-:W-:-:S02]  /*0a20*/  F2FP.PACK_AB R7, RZ, R7 ;  /* 0x00000007ff07723e */ /* 0x000fc400000000ff */
[----:B------:R-:W-:Y:S04]  /*0a30*/  STG.E.U16 [R8.64], R0 ;  /* 0x0000000008007986 */ /* 0x000fe8000c101504 */
[----:B------:R-:W-:Y:S01]  /*0a40*/  STG.E.U16 [R8.64+0x1000], R7 ;  /* 0x0010000708007986 */ /* 0x000fe2000c101504 */
[----:B------:R-:W-:Y:S05]  /*0a50*/  EXIT ;  /* 0x000000000000794d */ /* 0x000fea0003800000 */
        .weak           $fused_layer_norm_cast1_n_1281_to_4096__kernel$__cuda_sm20_rcp_rn_f32_slowpath
        .type           $fused_layer_norm_cast1_n_1281_to_4096__kernel$__cuda_sm20_rcp_rn_f32_slowpath,@function
        .size           $fused_layer_norm_cast1_n_1281_to_4096__kernel$__cuda_sm20_rcp_rn_f32_slowpath,($fused_layer_norm_cast1_n_1281_to_4096__kernel$__cuda_sm20_sqrt_rn_f32_slowpath - $fused_layer_norm_cast1_n_1281_to_4096__kernel$__cuda_sm20_rcp_rn_f32_slowpath)
$fused_layer_norm_cast1_n_1281_to_4096__kernel$__cuda_sm20_rcp_rn_f32_slowpath:
[----:B------:R-:W-:-:S04]  /*0a60*/  SHF.L.U32 R7, R0, 0x1, RZ ;  /* 0x0000000100077819 */ /* 0x000fc800000006ff */
[----:B------:R-:W-:-:S04]  /*0a70*/  SHF.R.U32.HI R13, RZ, 0x18, R7 ;  /* 0x00000018ff0d7819 */ /* 0x000fc80000011607 */
[----:B------:R-:W-:-:S13]  /*0a80*/  ISETP.NE.U32.AND P0, PT, R13, RZ, PT ;  /* 0x000000ff0d00720c */ /* 0x000fda0003f05070 */
[----:B------:R-:W-:Y:S05]  /*0a90*/  @P0 BRA `(.L_x_4) ;  /* 0x000000b000000947 */ /* 0x000fea0003800000 */
[----:B------:R-:W-:-:S04]  /*0aa0*/  SHF.L.U32 R7, R0, 0x1, RZ ;  /* 0x0000000100077819 */ /* 0x000fc800000006ff */
[----:B------:R-:W-:-:S13]  /*0ab0*/  ISETP.NE.AND P0, PT, R7, RZ, PT ;  /* 0x000000ff0700720c */ /* 0x000fda0003f05270 */
[----:B------:R0:W1:Y:S01]  /*0ac0*/  @!P0 MUFU.RCP R7, R0 ;  /* 0x0000000000078308 */ /* 0x0000620000001000 */
[----:B------:R-:W-:Y:S05]  /*0ad0*/  @!P0 BRA `(.L_x_5) ;  /* 0x0000029000008947 */ /* 0x000fea0003800000 */
[----:B------:R-:W-:-:S04]  /*0ae0*/  FFMA R9, R0, 1.84467440737095516160e+19, RZ ;  /* 0x5f80000000097823 */ /* 0x000fc800000000ff */
[----:B0-----:R-:W0:Y:S02]  /*0af0*/  MUFU.RCP R0, R9 ;  /* 0x0000000900007308 */ /* 0x001e240000001000 */
[----:B01----:R-:W-:-:S04]  /*0b00*/  FFMA R7, R9, R0, -1 ;  /* 0xbf80000009077423 */ /* 0x003fc80000000000 */
[----:B------:R-:W-:-:S04]  /*0b10*/  FADD.FTZ R7, -R7, -RZ ;  /* 0x800000ff07077221 */ /* 0x000fc80000010100 */
[----:B------:R-:W-:-:S04]  /*0b20*/  FFMA R0, R0, R7, R0 ;  /* 0x0000000700007223 */ /* 0x000fc80000000000 */
[----:B------:R-:W-:Y:S01]  /*0b30*/  FFMA R7, R0, 1.84467440737095516160e+19, RZ ;  /* 0x5f80000000077823 */ /* 0x000fe200000000ff */
[----:B------:R-:W-:Y:S05]  /*0b40*/  BRA `(.L_x_5) ;  /* 0x0000022000007947 */ /* 0x000fea0003800000 */
.L_x_4:
[----:B------:R-:W-:-:S04]  /*0b50*/  IADD3 R15, R13, -0xfd, RZ ;  /* 0xffffff030d0f7810 */ /* 0x000fc80007ffe0ff */
[----:B------:R-:W-:-:S13]  /*0b60*/  ISETP.GT.U32.AND P0, PT, R15, 0x1, PT ;  /* 0x000000010f00780c */ /* 0x000fda0003f04070 */
[----:B------:R-:W-:Y:S05]  /*0b70*/  @P0 BRA `(.L_x_6) ;  /* 0x000001e000000947 */ /* 0x000fea0003800000 */
[----:B------:R-:W-:Y:S02]  /*0b80*/  LOP3.LUT R14, R0, 0x7fffff, RZ, 0xc0, !PT ;  /* 0x007fffff000e7812 */ /* 0x000fe400078ec0ff */
[----:B------:R-:W-:Y:S02]  /*0b90*/  MOV R12, 0x3 ;  /* 0x00000003000c7802 */ /* 0x000fe40000000f00 */
[----:B------:R-:W-:Y:S02]  /*0ba0*/  LOP3.LUT R7, R14, 0x3f800000, RZ, 0xfc, !PT ;  /* 0x3f8000000e077812 */ /* 0x000fe400078efcff */
[----:B------:R-:W-:Y:S02]  /*0bb0*/  SHF.L.U32 R12, R12, R15, RZ ;  /* 0x0000000f0c0c7219 */ /* 0x000fe400000006ff */
[----:B------:R-:W0:Y:S02]  /*0bc0*/  MUFU.RCP R10, R7 ;  /* 0x00000007000a7308 */ /* 0x000e240000001000 */
[----:B0-----:R-:W-:-:S04]  /*0bd0*/  FFMA R9, R7, R10, -1 ;  /* 0xbf80000007097423 */ /* 0x001fc8000000000a */
[----:B------:R-:W-:-:S04]  /*0be0*/  FADD.FTZ R9, -R9, -RZ ;  /* 0x800000ff09097221 */ /* 0x000fc80000010100 */
[CCC-:B------:R-:W-:Y:S01]  /*0bf0*/  FFMA.RM R11, R10.reuse, R9.reuse, R10.reuse ;  /* 0x000000090a0b7223 */ /* 0x1c0fe2000000400a */
[----:B------:R-:W-:-:S04]  /*0c00*/  FFMA.RP R10, R10, R9, R10 ;  /* 0x000000090a0a7223 */ /* 0x000fc8000000800a */
[C---:B------:R-:W-:Y:S02]  /*0c10*/  LOP3.LUT R9, R11.reuse, 0x7fffff, RZ, 0xc0, !PT ;  /* 0x007fffff0b097812 */ /* 0x040fe400078ec0ff */
[----:B------:R-:W-:Y:S02]  /*0c20*/  FSETP.NEU.FTZ.AND P0, PT, R11, R10, PT ;  /* 0x0000000a0b00720b */ /* 0x000fe40003f1d000 */
[----:B------:R-:W-:Y:S02]  /*0c30*/  LOP3.LUT R9, R9, 0x800000, RZ, 0xfc, !PT ;  /* 0x0080000009097812 */ /* 0x000fe400078efcff */
[----:B------:R-:W-:Y:S02]  /*0c40*/  SEL R10, RZ, 0xffffffff, !P0 ;  /* 0xffffffffff0a7807 */ /* 0x000fe40004000000 */
[----:B------:R-:W-:Y:S02]  /*0c50*/  LOP3.LUT R12, R12, R9, RZ, 0xc0, !PT ;  /* 0x000000090c0c7212 */ /* 0x000fe400078ec0ff */
[----:B------:R-:W-:-:S02]  /*0c60*/  IADD3 R10, -R10, RZ, RZ ;  /* 0x000000ff0a0a7210 */ /* 0x000fc40007ffe1ff */
[-C--:B------:R-:W-:Y:S02]  /*0c70*/  SHF.R.U32.HI R12, RZ, R15.reuse, R12 ;  /* 0x0000000fff0c7219 */ /* 0x080fe4000001160c */
[----:B------:R-:W-:Y:S02]  /*0c80*/  LOP3.LUT P1, RZ, R10, R15, R9, 0xf8, !PT ;  /* 0x0000000f0aff7212 */ /* 0x000fe4000782f809 */
[C---:B------:R-:W-:Y:S02]  /*0c90*/  LOP3.LUT P0, RZ, R12.reuse, 0x1, RZ, 0xc0, !PT ;  /* 0x000000010cff7812 */ /* 0x040fe4000780c0ff */
[----:B------:R-:W-:Y:S02]  /*0ca0*/  LOP3.LUT P2, RZ, R12, 0x2, RZ, 0xc0, !PT ;  /* 0x000000020cff7812 */ /* 0x000fe4000784c0ff */
[----:B------:R-:W-:Y:S02]  /*0cb0*/  IADD3 R10, R13, -0xfc, RZ ;  /* 0xffffff040d0a7810 */ /* 0x000fe40007ffe0ff */
[----:B------:R-:W-:-:S02]  /*0cc0*/  PLOP3.LUT P0, PT, P0, P1, P2, 0xe0, 0x0 ;  /* 0x000000000000781c */ /* 0x000fc40000703c20 */
[----:B------:R-:W-:Y:S02]  /*0cd0*/  ISETP.NE.U32.AND P1, PT, R14, RZ, PT ;  /* 0x000000ff0e00720c */ /* 0x000fe40003f25070 */
[----:B------:R-:W-:-:S04]  /*0ce0*/  SEL R7, RZ, 0x1, !P0 ;  /* 0x00000001ff077807 */ /* 0x000fc80004000000 */
[----:B------:R-:W-:-:S04]  /*0cf0*/  IADD3 R7, -R7, RZ, RZ ;  /* 0x000000ff07077210 */ /* 0x000fc80007ffe1ff */
[----:B------:R-:W-:Y:S02]  /*0d00*/  ISETP.GE.AND P0, PT, R7, RZ, PT ;  /* 0x000000ff0700720c */ /* 0x000fe40003f06270 */
[----:B------:R-:W-:-:S11]  /*0d10*/  SHF.R.U32.HI R7, RZ, R10, R9 ;  /* 0x0000000aff077219 */ /* 0x000fd60000011609 */
[----:B------:R-:W-:-:S04]  /*0d20*/  @!P0 IADD3 R7, R7, 0x1, RZ ;  /* 0x0000000107078810 */ /* 0x000fc80007ffe0ff */
[----:B------:R-:W-:-:S04]  /*0d30*/  @!P1 SHF.L.U32 R7, R7, 0x1, RZ ;  /* 0x0000000107079819 */ /* 0x000fc800000006ff */
[----:B------:R-:W-:Y:S01]  /*0d40*/  LOP3.LUT R7, R7, 0x80000000, R0, 0xf8, !PT ;  /* 0x8000000007077812 */ /* 0x000fe200078ef800 */
[----:B------:R-:W-:Y:S05]  /*0d50*/  BRA `(.L_x_5) ;  /* 0x0000001000007947 */ /* 0x000fea0003800000 */
.L_x_6:
[----:B------:R0:W1:Y:S02]  /*0d60*/  MUFU.RCP R7, R0 ;  /* 0x0000000000077308 */ /* 0x0000640000001000 */
.L_x_5:
[----:B------:R-:W-:-:S04]  /*0d70*/  MOV R9, 0x0 ;  /* 0x0000000000097802 */ /* 0x000fc80000000f00 */
[----:B------:R-:W-:Y:S05]  /*0d80*/  RET.REL.NODEC R8 `(fused_layer_norm_cast1_n_1281_to_4096__kernel) ;  /* 0xfffff27008007950 */ /* 0x000fea0003c3ffff */
        .weak           $fused_layer_norm_cast1_n_1281_to_4096__kernel$__cuda_sm20_sqrt_rn_f32_slowpath
        .type           $fused_layer_norm_cast1_n_1281_to_4096__kernel$__cuda_sm20_sqrt_rn_f32_slowpath,@function
        .size           $fused_layer_norm_cast1_n_1281_to_4096__kernel$__cuda_sm20_sqrt_rn_f32_slowpath,(.L_x_37 - $fused_layer_norm_cast1_n_1281_to_4096__kernel$__cuda_sm20_sqrt_rn_f32_slowpath)
$fused_layer_norm_cast1_n_1281_to_4096__kernel$__cuda_sm20_sqrt_rn_f32_slowpath:
[----:B------:R-:W-:-:S13]  /*0d90*/  LOP3.LUT P0, RZ, R0, 0x7fffffff, RZ, 0xc0, !PT ;  /* 0x7fffffff00ff7812 */ /* 0x000fda000780c0ff */
[----:B------:R-:W-:Y:S01]  /*0da0*/  @!P0 MOV R7, R0 ;  /* 0x0000000000078202 */ /* 0x000fe20000000f00 */
[----:B------:R-:W-:Y:S05]  /*0db0*/  @!P0 BRA `(.L_x_7) ;  /* 0x0000011000008947 */ /* 0x000fea0003800000 */
[----:B------:R-:W-:-:S13]  /*0dc0*/  FSETP.GEU.FTZ.AND P0, PT, R0, RZ, PT ;  /* 0x000000ff0000720b */ /* 0x000fda0003f1e000 */
[----:B------:R-:W-:Y:S01]  /*0dd0*/  @!P0 MOV R7, 0x7fffffff ;  /* 0x7fffffff00078802 */ /* 0x000fe20000000f00 */
[----:B------:R-:W-:Y:S05]  /*0de0*/  @!P0 BRA `(.L_x_7) ;  /* 0x000000e000008947 */ /* 0x000fea0003800000 */
[----:B------:R-:W-:-:S13]  /*0df0*/  FSETP.GTU.FTZ.AND P0, PT, |R0|, +INF , PT ;  /* 0x7f8000000000780b */ /* 0x000fda0003f1c200 */
[----:B------:R-:W-:Y:S01]  /*0e00*/  @P0 FADD.FTZ R7, R0, 1 ;  /* 0x3f80000000070421 */ /* 0x000fe20000010000 */
[----:B------:R-:W-:Y:S05]  /*0e10*/  @P0 BRA `(.L_x_7) ;  /* 0x000000b000000947 */ /* 0x000fea0003800000 */
[----:B------:R-:W-:-:S13]  /*0e20*/  FSETP.NEU.FTZ.AND P0, PT, |R0|, +INF , PT ;  /* 0x7f8000000000780b */ /* 0x000fda0003f1d200 */
[----:B------:R-:W-:Y:S01]  /*0e30*/  @!P0 MOV R7, R0 ;  /* 0x0000000000078202 */ /* 0x000fe20000000f00 */
[----:B------:R-:W-:Y:S05]  /*0e40*/  @!P0 BRA `(.L_x_7) ;  /* 0x0000008000008947 */ /* 0x000fea0003800000 */
[----:B------:R-:W-:-:S04]  /*0e50*/  FFMA R0, R0, 1.84467440737095516160e+19, RZ ;  /* 0x5f80000000007823 */ /* 0x000fc800000000ff */
[----:B------:R-:W0:Y:S02]  /*0e60*/  MUFU.RSQ R7, R0 ;  /* 0x0000000000077308 */ /* 0x000e240000001400 */
[----:B0-----:R-:W-:Y:S01]  /*0e70*/  FMUL.FTZ R9, R0, R7 ;  /* 0x0000000700097220 */ /* 0x001fe20000410000 */
[----:B------:R-:W-:-:S03]  /*0e80*/  FMUL.FTZ R7, R7, 0.5 ;  /* 0x3f00000007077820 */ /* 0x000fc60000410000 */
[----:B------:R-:W-:-:S04]  /*0e90*/  FADD.FTZ R8, -R9, -RZ ;  /* 0x800000ff09087221 */ /* 0x000fc80000010100 */
[----:B------:R-:W-:-:S04]  /*0ea0*/  FFMA R8, R9, R8, R0 ;  /* 0x0000000809087223 */ /* 0x000fc80000000000 */
[----:B------:R-:W-:-:S04]  /*0eb0*/  FFMA R7, R8, R7, R9 ;  /* 0x0000000708077223 */ /* 0x000fc80000000009 */
[----:B------:R-:W-:-:S01]  /*0ec0*/  FMUL.FTZ R7, R7, 2.3283064365386962891e-10 ;  /* 0x2f80000007077820 */ /* 0x000fc20000410000 */
.L_x_7:
[----:B------:R-:W-:Y:S02]  /*0ed0*/  MOV R8, R10 ;  /* 0x0000000a00087202 */ /* 0x000fe40000000f00 */
[----:B------:R-:W-:-:S04]  /*0ee0*/  MOV R9, 0x0 ;  /* 0x0000000000097802 */ /* 0x000fc80000000f00 */
[----:B------:R-:W-:Y:S05]  /*0ef0*/  RET.REL.NODEC R8 `(fused_layer_norm_cast1_n_1281_to_4096__kernel) ;  /* 0xfffff10008007950 */ /* 0x000fea0003c3ffff */
.L_x_8:
[----:B------:R-:W-:-:S00]  /*0f00*/  BRA `(.L_x_8) ;  /* 0xfffffff000007947 */ /* 0x000fc0000383ffff */
[----:B------:R-:W-:-:S00]  /*0f10*/  NOP ;  /* 0x0000000000007918 */ /* 0x000fc00000000000 */
        /* <DEDUP_REMOVED lines=14> */
.L_x_37:


//--------------------- .text.fused_layer_norm_cast1_n_513_to_1280__kernel --------------------------
	.section	.text.fused_layer_norm_cast1_n_513_to_1280__kernel,"ax",@progbits
	.sectionflags	@"SHF_BARRIERS=1"
	.sectioninfo	@"SHI_REGISTERS=48"
	.align	128
        .global         fused_layer_norm_cast1_n_513_to_1280__kernel
        .type           fused_layer_norm_cast1_n_513_to_1280__kernel,@function
        .size           fused_layer_norm_cast1_n_513_to_1280__kernel,(.L_x_39 - fused_layer_norm_cast1_n_513_to_1280__kernel)
        .other          fused_layer_norm_cast1_n_513_to_1280__kernel,@"STO_CUDA_ENTRY STV_DEFAULT"
fused_layer_norm_cast1_n_513_to_1280__kernel:
.text.fused_layer_norm_cast1_n_513_to_1280__kernel:
[----:B------:R-:W-:-:S02]  /*0000*/  MOV R1, c[0x0][0x28] ;  /* 0x00000a0000017a02 */ /* 0x000fc40000000f00 */
[----:B------:R-:W0:Y:S01]  /*0010*/  S2R R2, SR_TID.X ;  /* 0x0000000000027919 */ /* 0x000e220000002100 */
[----:B------:R-:W-:-:S03]  /*0020*/  ULDC.64 UR4, c[0x0][0x118] ;  /* 0x0000460000047ab9 */ /* 0x000fc60000000a00 */
[----:B------:R-:W1:Y:S01]  /*0030*/  S2R R5, SR_CTAID.X ;  /* 0x0000000000057919 */ /* 0x000e620000002500 */
[----:B0-----:R-:W-:-:S06]  /*0040*/  IMAD.WIDE.U32 R6, R2, 0x4, RZ ;  /* 0x0000000402067825 */ /* 0x001fcc00078e00ff */
[----:B-1----:R-:W-:-:S05]  /*0050*/  IMAD.WIDE.U32 R10, R5, 0xa00, R6 ;  /* 0x00000a00050a7825 */ /* 0x002fca00078e0006 */
[----:B------:R-:W-:-:S04]  /*0060*/  LEA R8, P0, R10, c[0x0][0x168], 0x2 ;  /* 0x00005a000a087a11 */ /* 0x000fc800078010ff */
[----:B------:R-:W-:-:S05]  /*0070*/  LEA.HI.X R9, R10, c[0x0][0x16c], R11, 0x2, P0 ;  /* 0x00005b000a097a11 */ /* 0x000fca00000f140b */
[----:B------:R-:W2:Y:S04]  /*0080*/  LDG.E.128.CONSTANT R12, [R8.64] ;  /* 0x00000004080c7981 */ /* 0x000ea8000c1e9d00 */
[----:B------:R-:W3:Y:S01]  /*0090*/  LDG.E.128.CONSTANT R16, [R8.64+0x1400] ;  /* 0x0014000408107981 */ /* 0x000ee2000c1e9d00 */
[----:B------:R-:W-:Y:S02]  /*00a0*/  LEA R6, R6, 0x60, 0x2 ;  /* 0x0000006006067811 */ /* 0x000fe400078e10ff */
[C---:B------:R-:W-:Y:S02]  /*00b0*/  LOP3.LUT P0, RZ, R2.reuse, 0x1f, RZ, 0xc0, !PT ;  /* 0x0000001f02ff7812 */ /* 0x040fe4000780c0ff */
[----:B------:R-:W-:Y:S01]  /*00c0*/  ISETP.GT.U32.AND P1, PT, R2, 0x9, PT ;  /* 0x000000090200780c */ /* 0x000fe20003f24070 */
[----:B--2---:R-:W-:Y:S04]  /*00d0*/  STS.128 [R6], R12 ;  /* 0x0000000c06007388 */ /* 0x004fe80000000c00 */
[----:B---3--:R-:W-:Y:S04]  /*00e0*/  STS.128 [R6+0x1400], R16 ;  /* 0x0014001006007388 */ /* 0x008fe80000000c00 */
[----:B------:R-:W-:Y:S06]  /*00f0*/  BAR.SYNC 0x0 ;  /* 0x0000000000007b1d */ /* 0x000fec0000000000 */
[----:B------:R-:W0:Y:S04]  /*0100*/  LDS R0, [R2.X4+0x60] ;  /* 0x0000600002007984 */ /* 0x000e280000004800 */
[----:B------:R-:W1:Y:S04]  /*0110*/  LDS R11, [R2.X4+0x560] ;  /* 0x00056000020b7984 */ /* 0x000e680000004800 */
[----:B------:R-:W2:Y:S04]  /*0120*/  LDS R21, [R2.X4+0xa60] ;  /* 0x000a600002157984 */ /* 0x000ea80000004800 */
[----:B------:R-:W3:Y:S04]  /*0130*/  LDS R23, [R2.X4+0xf60] ;  /* 0x000f600002177984 */ /* 0x000ee80000004800 */
[----:B------:R-:W4:Y:S04]  /*0140*/  LDS R25, [R2.X4+0x1460] ;  /* 0x0014600002197984 */ /* 0x000f280000004800 */
[----:B------:R-:W5:Y:S04]  /*0150*/  LDS R27, [R2.X4+0x1960] ;  /* 0x00196000021b7984 */ /* 0x000f680000004800 */
[----:B------:R-:W5:Y:S04]  /*0160*/  LDS R9, [R2.X4+0x1e60] ;  /* 0x001e600002097984 */ /* 0x000f680000004800 */
[----:B------:R-:W5:Y:S01]  /*0170*/  LDS R29, [R2.X4+0x2360] ;  /* 0x00236000021d7984 */ /* 0x000f620000004800 */
        /* <DEDUP_REMOVED lines=9> */
[----:B------:R-:W-:-:S03]  /*0210*/  FFMA R0, R25, R25, R0 ;  /* 0x0000001919007223 */ /* 0x000fc60000000000 */
[----:B-----5:R-:W-:Y:S01]  /*0220*/  FADD R7, R7, R27 ;  /* 0x0000001b07077221 */ /* 0x020fe20000000000 */
[----:B------:R-:W-:-:S03]  /*0230*/  FFMA R0, R27, R27, R0 ;  /* 0x0000001b1b007223 */ /* 0x000fc60000000000 */
[----:B------:R-:W-:Y:S01]  /*0240*/  FADD R7, R7, R9 ;  /* 0x0000000907077221 */ /* 0x000fe20000000000 */
[----:B------:R-:W-:-:S03]  /*0250*/  FFMA R0, R9, R9, R0 ;  /* 0x0000000909007223 */ /* 0x000fc60000000000 */
[----:B------:R-:W-:Y:S01]  /*0260*/  FADD R7, R7, R29 ;  /* 0x0000001d07077221 */ /* 0x000fe20000000000 */
        /* <DEDUP_REMOVED lines=21> */
[----:B0-----:R-:W-:Y:S01]  /*03c0*/  @!P0 FADD R6, R7, R6 ;  /* 0x0000000607068221 */ /* 0x001fe20000000000 */
[----:B-1----:R-:W-:-:S04]  /*03d0*/  @!P0 FADD R8, R0, R9 ;  /* 0x0000000900088221 */ /* 0x002fc80000000000 */
[----:B------:R-:W-:Y:S04]  /*03e0*/  @!P0 STS [R11+0x30], R6 ;  /* 0x000030060b008388 */ /* 0x000fe80000000800 */
[----:B------:R-:W-:Y:S04]  /*03f0*/  @!P0 STS [R11+0x8], R8 ;  /* 0x000008080b008388 */ /* 0x000fe80000000800 */
[----:B------:R-:W-:Y:S06]  /*0400*/  BAR.SYNC 0x0 ;  /* 0x0000000000007b1d */ /* 0x000fec0000000000 */
[----:B------:R-:W0:Y:S01]  /*0410*/  @!P1 LDS R4, [R2.X4+0x30] ;  /* 0x0000300002049984 */ /* 0x000e220000004800 */
[----:B------:R-:W-:-:S03]  /*0420*/  ISETP.GT.U32.AND P0, PT, R2, 0x1, PT ;  /* 0x000000010200780c */ /* 0x000fc60003f04070 */
[----:B------:R-:W1:Y:S04]  /*0430*/  @!P1 LDS R3, [R2.X4+0x8] ;  /* 0x0000080002039984 */ /* 0x000e680000004800 */
[----:B0-----:R-:W0:Y:S01]  /*0440*/  SHFL.DOWN PT, R9, R4, 0x8, 0x1f ;  /* 0x09001f0004097f89 */ /* 0x001e2200000e0000 */
[----:B------:R-:W-:-:S03]  /*0450*/  MOV R0, R4 ;  /* 0x0000000400007202 */ /* 0x000fc60000000f00 */
[----:B-1----:R-:W1:Y:S01]  /*0460*/  SHFL.DOWN PT, R10, R3, 0x8, 0x1f ;  /* 0x09001f00030a7f89 */ /* 0x002e6200000e0000 */
[----:B------:R-:W-:Y:S01]  /*0470*/  MOV R7, R3 ;  /* 0x0000000300077202 */ /* 0x000fe20000000f00 */
[----:B0-----:R-:W-:Y:S01]  /*0480*/  @!P0 FADD R4, R4, R9 ;  /* 0x0000000904048221 */ /* 0x001fe20000000000 */
[----:B-1----:R-:W-:-:S04]  /*0490*/  @!P0 FADD R3, R3, R10 ;  /* 0x0000000a03038221 */ /* 0x002fc80000000000 */
[----:B------:R-:W-:Y:S02]  /*04a0*/  @!P0 MOV R0, R4 ;  /* 0x0000000400008202 */ /* 0x000fe40000000f00 */
[----:B------:R-:W-:-:S03]  /*04b0*/  @!P0 MOV R7, R3 ;  /* 0x0000000300078202 */ /* 0x000fc60000000f00 */
[----:B------:R-:W0:Y:S01]  /*04c0*/  SHFL.DOWN PT, R9, R0, 0x4, 0x1f ;  /* 0x08801f0000097f89 */ /* 0x000e2200000e0000 */
[----:B------:R-:W-:-:S03]  /*04d0*/  ISETP.NE.AND P0, PT, R2, RZ, PT ;  /* 0x000000ff0200720c */ /* 0x000fc60003f05270 */
        /* <DEDUP_REMOVED lines=22> */
[C---:B------:R-:W-:Y:S01]  /*0640*/  FMUL R8, R4.reuse, R4 ;  /* 0x0000000404087220 */ /* 0x040fe20000400000 */
[----:B-1----:R-:W-:Y:S01]  /*0650*/  FADD R6, -R4, R3 ;  /* 0x0000000304067221 */ /* 0x002fe20000000100 */
[----:B------:R-:W-:Y:S02]  /*0660*/  MOV R3, RZ ;  /* 0x000000ff00037202 */ /* 0x000fe40000000f00 */
[----:B------:R-:W-:-:S04]  /*0670*/  FFMA R8, R9, 0.00039062500582076609135, -R8 ;  /* 0x39cccccd09087823 */ /* 0x000fc80000000808 */
[----:B------:R-:W-:-:S04]  /*0680*/  FADD R8, R8, 9.9999997473787516356e-06 ;  /* 0x3727c5ac08087421 */ /* 0x000fc80000000000 */
[----:B------:R0:W1:Y:S01]  /*0690*/  MUFU.RSQ R7, R8 ;  /* 0x0000000800077308 */ /* 0x0000620000001400 */
[----:B------:R-:W-:-:S04]  /*06a0*/  IADD3 R9, R8, -0xd000000, RZ ;  /* 0xf300000008097810 */ /* 0x000fc80007ffe0ff */
[----:B------:R-:W-:-:S13]  /*06b0*/  ISETP.GT.U32.AND P0, PT, R9, 0x727fffff, PT ;  /* 0x727fffff0900780c */ /* 0x000fda0003f04070 */
[----:B------:R-:W-:Y:S05]  /*06c0*/  @!P0 BRA `(.L_x_9) ;  /* 0x0000003000008947 */ /* 0x000fea0003800000 */
[----:B01----:R-:W-:-:S02]  /*06d0*/  MOV R10, 0x6f0 ;  /* 0x000006f0000a7802 */ /* 0x003fc40000000f00 */
[----:B------:R-:W-:Y:S05]  /*06e0*/  CALL.REL.NOINC `($fused_layer_norm_cast1_n_513_to_1280__kernel$__cuda_sm20_sqrt_rn_f32_slowpath) ;  /* 0x000008d000007944 */ /* 0x000fea0003c00000 */
[----:B------:R-:W-:Y:S05]  /*06f0*/  BRA `(.L_x_10) ;  /* 0x0000004000007947 */ /* 0x000fea0003800000 */
.L_x_9:
[----:B01----:R-:W-:Y:S01]  /*0700*/  FMUL.FTZ R9, R8, R7 ;  /* 0x0000000708097220 */ /* 0x003fe20000410000 */
[----:B------:R-:W-:-:S03]  /*0710*/  FMUL.FTZ R7, R7, 0.5 ;  /* 0x3f00000007077820 */ /* 0x000fc60000410000 */
[----:B------:R-:W-:-:S04]  /*0720*/  FFMA R0, -R9, R9, R8 ;  /* 0x0000000909007223 */ /* 0x000fc80000000108 */
[----:B------:R-:W-:-:S05]  /*0730*/  FFMA R0, R0, R7, R9 ;  /* 0x0000000700007223 */ /* 0x000fca0000000009 */
.L_x_10:
[----:B------:R-:W-:-:S04]  /*0740*/  IADD3 R7, R0, 0x1800000, RZ ;  /* 0x0180000000077810 */ /* 0x000fc80007ffe0ff */
[----:B------:R-:W-:-:S04]  /*0750*/  LOP3.LUT R7, R7, 0x7f800000, RZ, 0xc0, !PT ;  /* 0x7f80000007077812 */ /* 0x000fc800078ec0ff */
[----:B------:R-:W-:-:S13]  /*0760*/  ISETP.GT.U32.AND P0, PT, R7, 0x1ffffff, PT ;  /* 0x01ffffff0700780c */ /* 0x000fda0003f04070 */
[----:B------:R-:W-:Y:S05]  /*0770*/  @P0 BRA `(.L_x_11) ;  /* 0x0000004000000947 */ /* 0x000fea0003800000 */
[----:B------:R-:W-:-:S02]  /*0780*/  MOV R12, 0x7a0 ;  /* 0x000007a0000c7802 */ /* 0x000fc40000000f00 */
[----:B------:R-:W-:Y:S05]  /*0790*/  CALL.REL.NOINC `($fused_layer_norm_cast1_n_513_to_1280__kernel$__cuda_sm20_rcp_rn_f32_slowpath) ;  /* 0x000004e000007944 */ /* 0x000fea0003c00000 */
[----:B-1----:R-:W-:Y:S01]  /*07a0*/  MOV R15, R7 ;  /* 0x00000007000f7202 */ /* 0x002fe20000000f00 */
[----:B------:R-:W-:Y:S05]  /*07b0*/  BRA `(.L_x_12) ;  /* 0x0000004000007947 */ /* 0x000fea0003800000 */
.L_x_11:
[----:B------:R-:W0:Y:S02]  /*07c0*/  MUFU.RCP R15, R0 ;  /* 0x00000000000f7308 */ /* 0x000e240000001000 */
[----:B0-----:R-:W-:-:S04]  /*07d0*/  FFMA R7, R15, R0, -1 ;  /* 0xbf8000000f077423 */ /* 0x001fc80000000000 */
[----:B------:R-:W-:-:S04]  /*07e0*/  FADD.FTZ R8, -R7, -RZ ;  /* 0x800000ff07087221 */ /* 0x000fc80000010100 */
[----:B------:R-:W-:-:S01]  /*07f0*/  FFMA R15, R15, R8, R15 ;  /* 0x000000080f0f7223 */ /* 0x000fc2000000000f */
.L_x_12:
[----:B------:R-:W-:Y:S01]  /*0800*/  SHF.L.U32 R8, R2, 0x2, RZ ;  /* 0x0000000202087819 */ /* 0x000fe200000006ff */
[----:B------:R-:W1:Y:S01]  /*0810*/  LDS R37, [R2.X4+0xf60] ;  /* 0x000f600002257984 */ /* 0x000e620000004800 */
[----:B0-----:R-:W-:Y:S02]  /*0820*/  SHF.R.U32.HI R0, RZ, 0x1e, R2 ;  /* 0x0000001eff007819 */ /* 0x001fe40000011602 */
[C---:B------:R-:W-:Y:S01]  /*0830*/  IADD3 R10, P0, R8.reuse, c[0x0][0x170], RZ ;  /* 0x00005c00080a7a10 */ /* 0x040fe20007f1e0ff */
[----:B------:R-:W0:Y:S01]  /*0840*/  LDS R25, [R2.X4+0x560] ;  /* 0x0005600002197984 */ /* 0x000e220000004800 */
[----:B------:R-:W-:Y:S02]  /*0850*/  IADD3 R8, P1, R8, c[0x0][0x178], RZ ;  /* 0x00005e0008087a10 */ /* 0x000fe40007f3e0ff */
[C---:B------:R-:W-:Y:S01]  /*0860*/  IADD3.X R11, R0.reuse, c[0x0][0x174], RZ, P0, !PT ;  /* 0x00005d00000b7a10 */ /* 0x040fe200007fe4ff */
[----:B------:R-:W2:Y:S01]  /*0870*/  LDS R31, [R2.X4+0xa60] ;  /* 0x000a6000021f7984 */ /* 0x000ea20000004800 */
[----:B------:R-:W-:-:S03]  /*0880*/  IADD3.X R9, R0, c[0x0][0x17c], RZ, P1, !PT ;  /* 0x00005f0000097a10 */ /* 0x000fc60000ffe4ff */
[----:B------:R3:W4:Y:S04]  /*0890*/  LDG.E.CONSTANT R23, [R10.64+0xf00] ;  /* 0x000f00040a177981 */ /* 0x000728000c1e9900 */
        /* <DEDUP_REMOVED lines=8> */
[----:B------:R3:W4:Y:S04]  /*0920*/  LDG.E.CONSTANT R0, [R10.64] ;  /* 0x000000040a007981 */ /* 0x000728000c1e9900 */
[----:B------:R3:W4:Y:S04]  /*0930*/  LDG.E.CONSTANT R14, [R10.64+0x2300] ;  /* 0x002300040a0e7981 */ /* 0x000728000c1e9900 */
[----:B------:R5:W4:Y:S04]  /*0940*/  LDG.E.CONSTANT R18, [R8.64+0x1400] ;  /* 0x0014000408127981 */ /* 0x000b28000c1e9900 */
[----:B------:R5:W4:Y:S04]  /*0950*/  LDG.E.CONSTANT R19, [R8.64+0x1900] ;  /* 0x0019000408137981 */ /* 0x000b28000c1e9900 */
[----:B------:R5:W4:Y:S04]  /*0960*/  LDG.E.CONSTANT R16, [R8.64+0x1e00] ;  /* 0x001e000408107981 */ /* 0x000b28000c1e9900 */
[----:B------:R5:W4:Y:S04]  /*0970*/  LDG.E.CONSTANT R17, [R8.64] ;  /* 0x0000000408117981 */ /* 0x000b28000c1e9900 */
[----:B------:R5:W4:Y:S04]  /*0980*/  LDG.E.CONSTANT R21, [R8.64+0x2300] ;  /* 0x0023000408157981 */ /* 0x000b28000c1e9900 */
[----:B------:R-:W2:Y:S04]  /*0990*/  LDS R39, [R2.X4+0x1460] ;  /* 0x0014600002277984 */ /* 0x000ea80000004800 */
[----:B------:R-:W2:Y:S04]  /*09a0*/  LDS R41, [R2.X4+0x1960] ;  /* 0x0019600002297984 */ /* 0x000ea80000004800 */
[----:B------:R-:W4:Y:S04]  /*09b0*/  LDS R43, [R2.X4+0x1e60] ;  /* 0x001e6000022b7984 */ /* 0x000f280000004800 */
[----:B------:R0:W4:Y:S01]  /*09c0*/  LDS R45, [R2.X4+0x2360] ;  /* 0x00236000022d7984 */ /* 0x0001220000004800 */
[----:B---3--:R-:W-:Y:S01]  /*09d0*/  IMAD.WIDE.U32 R10, R5, 0xa00, R2 ;  /* 0x00000a00050a7825 */ /* 0x008fe200078e0002 */
[----:B-1----:R-:W-:-:S04]  /*09e0*/  FADD R26, -R4, R37 ;  /* 0x00000025041a7221 */ /* 0x002fc80000000100 */
[----:B-----5:R-:W-:Y:S01]  /*09f0*/  LEA R8, P0, R10, c[0x0][0x160], 0x1 ;  /* 0x000058000a087a11 */ /* 0x020fe200078008ff */
[-C--:B------:R-:W-:Y:S01]  /*0a00*/  FMUL R3, R26, R15.reuse ;  /* 0x0000000f1a037220 */ /* 0x080fe20000400000 */
[C---:B0-----:R-:W-:Y:S01]  /*0a10*/  FADD R22, -R4.reuse, R25 ;  /* 0x0000001904167221 */ /* 0x041fe20000000100 */
[----:B--2---:R-:W-:Y:S01]  /*0a20*/  FADD R24, -R4, R31 ;  /* 0x0000001f04187221 */ /* 0x004fe20000000100 */
[----:B------:R-:W-:Y:S01]  /*0a30*/  LEA.HI.X R9, R10, c[0x0][0x164], R11, 0x1, P0 ;  /* 0x000059000a097a11 */ /* 0x000fe200000f0c0b */
[-C--:B------:R-:W-:Y:S01]  /*0a40*/  FMUL R6, R6, R15.reuse ;  /* 0x0000000f06067220 */ /* 0x080fe20000400000 */
[-C--:B------:R-:W-:Y:S01]  /*0a50*/  FMUL R22, R22, R15.reuse ;  /* 0x0000000f16167220 */ /* 0x080fe20000400000 */
[----:B------:R-:W-:Y:S01]  /*0a60*/  FMUL R24, R24, R15 ;  /* 0x0000000f18187220 */ /* 0x000fe20000400000 */
[C---:B------:R-:W-:Y:S01]  /*0a70*/  FADD R2, -R4.reuse, R39 ;  /* 0x0000002704027221 */ /* 0x040fe20000000100 */
[----:B------:R-:W-:-:S03]  /*0a80*/  FADD R10, -R4, R41 ;  /* 0x00000029040a7221 */ /* 0x000fc60000000100 */
[-C--:B------:R-:W-:Y:S01]  /*0a90*/  FMUL R5, R2, R15.reuse ;  /* 0x0000000f02057220 */ /* 0x080fe20000400000 */
[----:B------:R-:W-:Y:S01]  /*0aa0*/  FMUL R10, R10, R15 ;  /* 0x0000000f0a0a7220 */ /* 0x000fe20000400000 */
[----:B----4-:R-:W-:Y:S01]  /*0ab0*/  FFMA R3, R3, R23, R20 ;  /* 0x0000001703037223 */ /* 0x010fe20000000014 */
[C---:B------:R-:W-:Y:S01]  /*0ac0*/  FADD R20, -R4.reuse, R43 ;  /* 0x0000002b04147221 */ /* 0x040fe20000000100 */
[----:B------:R-:W-:-:S03]  /*0ad0*/  FADD R4, -R4, R45 ;  /* 0x0000002d04047221 */ /* 0x000fc60000000100 */
[-C--:B------:R-:W-:Y:S01]  /*0ae0*/  FMUL R11, R20, R15.reuse ;  /* 0x0000000f140b7220 */ /* 0x080fe20000400000 */
[----:B------:R-:W-:Y:S01]  /*0af0*/  FMUL R4, R4, R15 ;  /* 0x0000000f04047220 */ /* 0x000fe20000400000 */
[----:B------:R-:W-:Y:S01]  /*0b00*/  FFMA R22, R22, R27, R29 ;  /* 0x0000001b16167223 */ /* 0x000fe2000000001d */
[----:B------:R-:W-:Y:S01]  /*0b10*/  F2FP.PACK_AB R3, RZ, R3 ;  /* 0x00000003ff03723e */ /* 0x000fe200000000ff */
[----:B------:R-:W-:-:S03]  /*0b20*/  FFMA R24, R24, R33, R35 ;  /* 0x0000002118187223 */ /* 0x000fc60000000023 */
[----:B------:R-:W-:Y:S02]  /*0b30*/  F2FP.PACK_AB R22, RZ, R22 ;  /* 0x00000016ff16723e */ /* 0x000fe400000000ff */
[----:B------:R-:W-:-:S03]  /*0b40*/  F2FP.PACK_AB R24, RZ, R24 ;  /* 0x00000018ff18723e */ /* 0x000fc600000000ff */
[----:B------:R-:W-:Y:S04]  /*0b50*/  STG.E.U16 [R8.64+0x280], R22 ;  /* 0x0002801608007986 */ /* 0x000fe8000c101504 */
[----:B------:R-:W-:Y:S04]  /*0b60*/  STG.E.U16 [R8.64+0x500], R24 ;  /* 0x0005001808007986 */ /* 0x000fe8000c101504 */
[----:B------:R-:W-:Y:S01]  /*0b70*/  STG.E.U16 [R8.64+0x780], R3 ;  /* 0x0007800308007986 */ /* 0x000fe2000c101504 */
[----:B------:R-:W-:Y:S01]  /*0b80*/  FFMA R5, R5, R13, R18 ;  /* 0x0000000d05057223 */ /* 0x000fe20000000012 */
[----:B------:R-:W-:Y:S01]  /*0b90*/  FFMA R10, R10, R12, R19 ;  /* 0x0000000c0a0a7223 */ /* 0x000fe20000000013 */
[----:B------:R-:W-:Y:S01]  /*0ba0*/  FFMA R7, R11, R7, R16 ;  /* 0x000000070b077223 */ /* 0x000fe20000000010 */
[----:B------:R-:W-:Y:S01]  /*0bb0*/  FFMA R0, R6, R0, R17 ;  /* 0x0000000006007223 */ /* 0x000fe20000000011 */
[----:B------:R-:W-:Y:S01]  /*0bc0*/  FFMA R4, R4, R14, R21 ;  /* 0x0000000e04047223 */ /* 0x000fe20000000015 */
[----:B------:R-:W-:-:S02]  /*0bd0*/  F2FP.PACK_AB R5, RZ, R5 ;  /* 0x00000005ff05723e */ /* 0x000fc400000000ff */
[----:B------:R-:W-:Y:S02]  /*0be0*/  F2FP.PACK_AB R10, RZ, R10 ;  /* 0x0000000aff0a723e */ /* 0x000fe400000000ff */
[----:B------:R-:W-:Y:S02]  /*0bf0*/  F2FP.PACK_AB R7, RZ, R7 ;  /* 0x00000007ff07723e */ /* 0x000fe400000000ff */
[----:B------:R-:W-:Y:S02]  /*0c00*/  F2FP.PACK_AB R0, RZ, R0 ;  /* 0x00000000ff00723e */ /* 0x000fe400000000ff */
[----:B------:R-:W-:Y:S01]  /*0c10*/  F2FP.PACK_AB R4, RZ, R4 ;  /* 0x00000004ff04723e */ /* 0x000fe200000000ff */
[----:B------:R-:W-:Y:S04]  /*0c20*/  STG.E.U16 [R8.64+0xa00], R5 ;  /* 0x000a000508007986 */ /* 0x000fe8000c101504 */
[----:B------:R-:W-:Y:S04]  /*0c30*/  STG.E.U16 [R8.64+0xc80], R10 ;  /* 0x000c800a08007986 */ /* 0x000fe8000c101504 */
[----:B------:R-:W-:Y:S04]  /*0c40*/  STG.E.U16 [R8.64+0xf00], R7 ;  /* 0x000f000708007986 */ /* 0x000fe8000c101504 */
[----:B------:R-:W-:Y:S04]  /*0c50*/  STG.E.U16 [R8.64], R0 ;  /* 0x0000000008007986 */ /* 0x000fe8000c101504 */
[----:B------:R-:W-:Y:S01]  /*0c60*/  STG.E.U16 [R8.64+0x1180], R4 ;  /* 0x0011800408007986 */ /* 0x000fe2000c101504 */
[----:B------:R-:W-:Y:S05]  /*0c70*/  EXIT ;  /* 0x000000000000794d */ /* 0x000fea0003800000 */
        .weak           $fused_layer_norm_cast1_n_513_to_1280__kernel$__cuda_sm20_rcp_rn_f32_slowpath
        .type           $fused_layer_norm_cast1_n_513_to_1280__kernel$__cuda_sm20_rcp_rn_f32_slowpath,@function
        .size           $fused_layer_norm_cast1_n_513_to_1280__kernel$__cuda_sm20_rcp_rn_f32_slowpath,($fused_layer_norm_cast1_n_513_to_1280__kernel$__cuda_sm20_sqrt_rn_f32_slowpath - $fused_layer_norm_cast1_n_513_to_1280__kernel$__cuda_sm20_rcp_rn_f32_slowpath)
$fused_layer_norm_cast1_n_513_to_1280__kernel$__cuda_sm20_rcp_rn_f32_slowpath:
        /* <DEDUP_REMOVED lines=9> */
[----:B-1----:R-:W1:Y:S02]  /*0d10*/  MUFU.RCP R7, R8 ;  /* 0x0000000800077308 */ /* 0x002e640000001000 */
[----:B01----:R-:W-:-:S04]  /*0d20*/  FFMA R0, R8, R7, -1 ;  /* 0xbf80000008007423 */ /* 0x003fc80000000007 */
[----:B------:R-:W-:-:S04]  /*0d30*/  FADD.FTZ R0, -R0, -RZ ;  /* 0x800000ff00007221 */ /* 0x000fc80000010100 */
[----:B------:R-:W-:-:S04]  /*0d40*/  FFMA R0, R7, R0, R7 ;  /* 0x0000000007007223 */ /* 0x000fc80000000007 */
[----:B------:R-:W-:Y:S01]  /*0d50*/  FFMA R7, R0, 1.84467440737095516160e+19, RZ ;  /* 0x5f80000000077823 */ /* 0x000fe200000000ff */
[----:B------:R-:W-:Y:S05]  /*0d60*/  BRA `(.L_x_14) ;  /* 0x0000022000007947 */ /* 0x000fea0003800000 */
.L_x_13:
        /* <DEDUP_REMOVED lines=21> */
[----:B------:R-:W-:-:S04]  /*0ec0*/  LOP3.LUT P2, RZ, R11, 0x2, RZ, 0xc0, !PT ;  /* 0x000000020bff7812 */ /* 0x000fc8000784c0ff */
[----:B------:R-:W-:Y:S02]  /*0ed0*/  PLOP3.LUT P0, PT, P0, P1, P2, 0xe0, 0x0 ;  /* 0x000000000000781c */ /* 0x000fe40000703c20 */
[----:B------:R-:W-:Y:S02]  /*0ee0*/  ISETP.NE.U32.AND P1, PT, R15, RZ, PT ;  /* 0x000000ff0f00720c */ /* 0x000fe40003f25070 */
[----:B------:R-:W-:-:S04]  /*0ef0*/  SEL R7, RZ, 0x1, !P0 ;  /* 0x00000001ff077807 */ /* 0x000fc80004000000 */
[----:B------:R-:W-:-:S04]  /*0f00*/  IADD3 R7, -R7, RZ, RZ ;  /* 0x000000ff07077210 */ /* 0x000fc80007ffe1ff */
[----:B------:R-:W-:Y:S02]  /*0f10*/  ISETP.GE.AND P0, PT, R7, RZ, PT ;  /* 0x000000ff0700720c */ /* 0x000fe40003f06270 */
[----:B------:R-:W-:-:S04]  /*0f20*/  IADD3 R7, R13, -0xfc, RZ ;  /* 0xffffff040d077810 */ /* 0x000fc80007ffe0ff */
[----:B------:R-:W-:-:S07]  /*0f30*/  SHF.R.U32.HI R7, RZ, R7, R8 ;  /* 0x00000007ff077219 */ /* 0x000fce0000011608 */
[----:B------:R-:W-:-:S04]  /*0f40*/  @!P0 IADD3 R7, R7, 0x1, RZ ;  /* 0x0000000107078810 */ /* 0x000fc80007ffe0ff */
[----:B------:R-:W-:-:S04]  /*0f50*/  @!P1 SHF.L.U32 R7, R7, 0x1, RZ ;  /* 0x0000000107079819 */ /* 0x000fc800000006ff */
[----:B------:R-:W-:Y:S01]  /*0f60*/  LOP3.LUT R7, R7, 0x80000000, R0, 0xf8, !PT ;  /* 0x8000000007077812 */ /* 0x000fe200078ef800 */
[----:B------:R-:W-:Y:S05]  /*0f70*/  BRA `(.L_x_14) ;  /* 0x0000001000007947 */ /* 0x000fea0003800000 */
.L_x_15:
[----:B------:R0:W1:Y:S02]  /*0f80*/  MUFU.RCP R7, R0 ;  /* 0x0000000000077308 */ /* 0x0000640000001000 */
.L_x_14:
[----:B------:R-:W-:Y:S02]  /*0f90*/  MOV R8, R12 ;  /* 0x0000000c00087202 */ /* 0x000fe40000000f00 */
[----:B------:R-:W-:-:S04]  /*0fa0*/  MOV R9, 0x0 ;  /* 0x0000000000097802 */ /* 0x000fc80000000f00 */
[----:B------:R-:W-:Y:S05]  /*0fb0*/  RET.REL.NODEC R8 `(fused_layer_norm_cast1_n_513_to_1280__kernel) ;  /* 0xfffff04008007950 */ /* 0x000fea0003c3ffff */
        .weak           $fused_layer_norm_cast1_n_513_to_1280__kernel$__cuda_sm20_sqrt_rn_f32_slowpath
        .type           $fused_layer_norm_cast1_n_513_to_1280__kernel$__cuda_sm20_sqrt_rn_f32_slowpath,@function
        .size           $fused_layer_norm_cast1_n_513_to_1280__kernel$__cuda_sm20_sqrt_rn_f32_slowpath,(.L_x_39 - $fused_layer_norm_cast1_n_513_to_1280__kernel$__cuda_sm20_sqrt_rn_f32_slowpath)
$fused_layer_norm_cast1_n_513_to_1280__kernel$__cuda_sm20_sqrt_rn_f32_slowpath:
[----:B------:R-:W-:-:S13]  /*0fc0*/  LOP3.LUT P0, RZ, R8, 0x7fffffff, RZ, 0xc0, !PT ;  /* 0x7fffffff08ff7812 */ /* 0x000fda000780c0ff */
[----:B------:R-:W-:Y:S05]  /*0fd0*/  @!P0 BRA `(.L_x_16) ;  /* 0x0000012000008947 */ /* 0x000fea0003800000 */
[----:B------:R-:W-:Y:S02]  /*0fe0*/  FSETP.GEU.FTZ.AND P0, PT, R8, RZ, PT ;  /* 0x000000ff0800720b */ /* 0x000fe40003f1e000 */
[----:B------:R-:W-:-:S11]  /*0ff0*/  MOV R0, R8 ;  /* 0x0000000800007202 */ /* 0x000fd60000000f00 */
        /* <DEDUP_REMOVED lines=15> */
[----:B------:R-:W-:-:S05]  /*10f0*/  FMUL.FTZ R8, R8, 2.3283064365386962891e-10 ;  /* 0x2f80000008087820 */ /* 0x000fca0000410000 */
.L_x_16:
[----:B------:R-:W-:Y:S02]  /*1100*/  MOV R0, R8 ;  /* 0x0000000800007202 */ /* 0x000fe40000000f00 */
[----:B------:R-:W-:Y:S02]  /*1110*/  MOV R8, R10 ;  /* 0x0000000a00087202 */ /* 0x000fe40000000f00 */
[----:B------:R-:W-:-:S04]  /*1120*/  MOV R9, 0x0 ;  /* 0x0000000000097802 */ /* 0x000fc80000000f00 */
[----:B------:R-:W-:Y:S05]  /*1130*/  RET.REL.NODEC R8 `(fused_layer_norm_cast1_n_513_to_1280__kernel) ;  /* 0xffffeec008007950 */ /* 0x000fea0003c3ffff */
.L_x_17:
        /* <DEDUP_REMOVED lines=12> */
.L_x_39:


//--------------------- .text.fused_layer_norm_cast1_n_257_to_512__kernel --------------------------
	.section	.text.fused_layer_norm_cast1_n_257_to_512__kernel,"ax",@progbits
	.sectionflags	@"SHF_BARRIERS=1"
	.sectioninfo	@"SHI_REGISTERS=40"
	.align	128
        .global         fused_layer_norm_cast1_n_257_to_512__kernel
        .type           fused_layer_norm_cast1_n_257_to_512__kernel,@function
        .size           fused_layer_norm_cast1_n_257_to_512__kernel,(.L_x_41 - fused_layer_norm_cast1_n_257_to_512__kernel)
        .other          fused_layer_norm_cast1_n_257_to_512__kernel,@"STO_CUDA_ENTRY STV_DEFAULT"
fused_layer_norm_cast1_n_257_to_512__kernel:
.text.fused_layer_norm_cast1_n_257_to_512__kernel:
        /* <DEDUP_REMOVED lines=9> */
[----:B------:R-:W3:Y:S04]  /*0090*/  LDG.E.128.CONSTANT R12, [R28.64+0x800] ;  /* 0x000800041c0c7981 */ /* 0x000ee8000c1e9d00 */
[----:B------:R-:W4:Y:S04]  /*00a0*/  LDG.E.128.CONSTANT R16, [R28.64+0x1000] ;  /* 0x001000041c107981 */ /* 0x000f28000c1e9d00 */
[----:B------:R-:W5:Y:S04]  /*00b0*/  LDG.E.128.CONSTANT R20, [R28.64+0x1800] ;  /* 0x001800041c147981 */ /* 0x000f68000c1e9d00 */
[----:B------:R-:W5:Y:S01]  /*00c0*/  LDG.E.128.CONSTANT R24, [R28.64+0x2000] ;  /* 0x002000041c187981 */ /* 0x000f62000c1e9d00 */
[----:B------:R-:W-:-:S02]  /*00d0*/  LEA R10, R10, 0x30, 0x2 ;  /* 0x000000300a0a7811 */ /* 0x000fc400078e10ff */
[C---:B------:R-:W-:Y:S02]  /*00e0*/  LOP3.LUT P0, RZ, R8.reuse, 0x1f, RZ, 0xc0, !PT ;  /* 0x0000001f08ff7812 */ /* 0x040fe4000780c0ff */
[----:B------:R-:W-:Y:S01]  /*00f0*/  ISETP.GT.U32.AND P1, PT, R8, 0x3, PT ;  /* 0x000000030800780c */ /* 0x000fe20003f24070 */
[----:B--2---:R-:W-:Y:S04]  /*0100*/  STS.128 [R10], R4 ;  /* 0x000000040a007388 */ /* 0x004fe80000000c00 */
[----:B---3--:R-:W-:Y:S04]  /*0110*/  STS.128 [R10+0x800], R12 ;  /* 0x0008000c0a007388 */ /* 0x008fe80000000c00 */
[----:B----4-:R-:W-:Y:S04]  /*0120*/  STS.128 [R10+0x1000], R16 ;  /* 0x001000100a007388 */ /* 0x010fe80000000c00 */
[----:B-----5:R-:W-:Y:S04]  /*0130*/  STS.128 [R10+0x1800], R20 ;  /* 0x001800140a007388 */ /* 0x020fe80000000c00 */
[----:B------:R-:W-:Y:S04]  /*0140*/  STS.128 [R10+0x2000], R24 ;  /* 0x002000180a007388 */ /* 0x000fe80000000c00 */
        /* <DEDUP_REMOVED lines=8> */
[----:B------:R-:W5:Y:S04]  /*01d0*/  LDS R16, [R8.X4+0xe30] ;  /* 0x000e300008107984 */ /* 0x000f680000004800 */
[----:B------:R-:W5:Y:S04]  /*01e0*/  LDS R6, [R8.X4+0x1030] ;  /* 0x0010300008067984 */ /* 0x000f680000004800 */
[----:B------:R-:W5:Y:S04]  /*01f0*/  LDS R4, [R8.X4+0x1230] ;  /* 0x0012300008047984 */ /* 0x000f680000004800 */
[----:B------:R-:W5:Y:S01]  /*0200*/  LDS R5, [R8.X4+0x1430] ;  /* 0x0014300008057984 */ /* 0x000f620000004800 */
[----:B0-----:R-:W-:Y:S01]  /*0210*/  FADD R7, RZ, R0 ;  /* 0x00000000ff077221 */ /* 0x001fe20000000000 */
[----:B------:R-:W-:-:S02]  /*0220*/  FFMA R10, R0, R0, RZ ;  /* 0x00000000000a7223 */ /* 0x000fc400000000ff */
[----:B------:R-:W0:Y:S01]  /*0230*/  LDS R0, [R8.X4+0x1630] ;  /* 0x0016300008007984 */ /* 0x000e220000004800 */
[----:B-1----:R-:W-:Y:S01]  /*0240*/  FADD R12, R7, R11 ;  /* 0x0000000b070c7221 */ /* 0x002fe20000000000 */
[----:B------:R-:W-:Y:S02]  /*0250*/  FFMA R10, R11, R11, R10 ;  /* 0x0000000b0b0a7223 */ /* 0x000fe4000000000a */
[----:B------:R-:W1:Y:S01]  /*0260*/  LDS R7, [R8.X4+0x1830] ;  /* 0x0018300008077984 */ /* 0x000e620000004800 */
[----:B--2---:R-:W-:Y:S01]  /*0270*/  FADD R12, R12, R31 ;  /* 0x0000001f0c0c7221 */ /* 0x004fe20000000000 */
[----:B------:R-:W-:Y:S02]  /*0280*/  FFMA R31, R31, R31, R10 ;  /* 0x0000001f1f1f7223 */ /* 0x000fe4000000000a */
[----:B------:R-:W2:Y:S01]  /*0290*/  LDS R10, [R8.X4+0x1a30] ;  /* 0x001a3000080a7984 */ /* 0x000ea20000004800 */
[----:B---3--:R-:W-:Y:S01]  /*02a0*/  FADD R12, R12, R28 ;  /* 0x0000001c0c0c7221 */ /* 0x008fe20000000000 */
[----:B------:R-:W-:-:S02]  /*02b0*/  FFMA R31, R28, R28, R31 ;  /* 0x0000001c1c1f7223 */ /* 0x000fc4000000001f */
[----:B------:R-:W3:Y:S01]  /*02c0*/  LDS R11, [R8.X4+0x1c30] ;  /* 0x001c3000080b7984 */ /* 0x000ee20000004800 */
[----:B----4-:R-:W-:Y:S01]  /*02d0*/  FADD R13, R12, R30 ;  /* 0x0000001e0c0d7221 */ /* 0x010fe20000000000 */
[----:B------:R-:W-:Y:S02]  /*02e0*/  FFMA R31, R30, R30, R31 ;  /* 0x0000001e1e1f7223 */ /* 0x000fe4000000001f */
[----:B------:R-:W4:Y:S01]  /*02f0*/  LDS R12, [R8.X4+0x1e30] ;  /* 0x001e3000080c7984 */ /* 0x000f220000004800 */
[----:B-----5:R-:W-:Y:S01]  /*0300*/  FADD R14, R13, R32 ;  /* 0x000000200d0e7221 */ /* 0x020fe20000000000 */
[----:B------:R-:W-:Y:S02]  /*0310*/  FFMA R31, R32, R32, R31 ;  /* 0x00000020201f7223 */ /* 0x000fe4000000001f */
[----:B------:R-:W5:Y:S01]  /*0320*/  LDS R13, [R8.X4+0x2030] ;  /* 0x00203000080d7984 */ /* 0x000f620000004800 */
[----:B------:R-:W-:Y:S01]  /*0330*/  FADD R15, R14, R34 ;  /* 0x000000220e0f7221 */ /* 0x000fe20000000000 */
[----:B------:R-:W-:-:S02]  /*0340*/  FFMA R31, R34, R34, R31 ;  /* 0x00000022221f7223 */ /* 0x000fc4000000001f */
[----:B------:R-:W5:Y:S01]  /*0350*/  LDS R14, [R8.X4+0x2230] ;  /* 0x00223000080e7984 */ /* 0x000f620000004800 */
[----:B------:R-:W-:Y:S01]  /*0360*/  FADD R17, R15, R16 ;  /* 0x000000100f117221 */ /* 0x000fe20000000000 */
[----:B------:R-:W-:Y:S02]  /*0370*/  FFMA R31, R16, R16, R31 ;  /* 0x00000010101f7223 */ /* 0x000fe4000000001f */
[----:B------:R-:W5:Y:S01]  /*0380*/  LDS R15, [R8.X4+0x2430] ;  /* 0x00243000080f7984 */ /* 0x000f620000004800 */
[----:B------:R-:W-:Y:S01]  /*0390*/  FADD R17, R17, R6 ;  /* 0x0000000611117221 */ /* 0x000fe20000000000 */
[----:B------:R-:W-:Y:S02]  /*03a0*/  FFMA R31, R6, R6, R31 ;  /* 0x00000006061f7223 */ /* 0x000fe4000000001f */
[----:B------:R-:W5:Y:S01]  /*03b0*/  LDS R6, [R8.X4+0x2630] ;  /* 0x0026300008067984 */ /* 0x000f620000004800 */
[----:B------:R-:W-:Y:S01]  /*03c0*/  FADD R16, R17, R4 ;  /* 0x0000000411107221 */ /* 0x000fe20000000000 */
[----:B------:R-:W-:-:S03]  /*03d0*/  FFMA R4, R4, R4, R31 ;  /* 0x0000000404047223 */ /* 0x000fc6000000001f */
[----:B------:R-:W-:Y:S01]  /*03e0*/  FADD R17, R16, R5 ;  /* 0x0000000510117221 */ /* 0x000fe20000000000 */
[----:B------:R-:W-:-:S03]  /*03f0*/  FFMA R5, R5, R5, R4 ;  /* 0x0000000505057223 */ /* 0x000fc60000000004 */
[----:B0-----:R-:W-:Y:S01]  /*0400*/  FADD R4, R17, R0 ;  /* 0x0000000011047221 */ /* 0x001fe20000000000 */
[----:B------:R-:W-:-:S03]  /*0410*/  FFMA R0, R0, R0, R5 ;  /* 0x0000000000007223 */ /* 0x000fc60000000005 */
        /* <DEDUP_REMOVED lines=64> */
[----:B-1----:R-:W-:-:S03]  /*0820*/  FADD R10, -R31, R6 ;  /* 0x000000061f0a7221 */ /* 0x002fc60000000100 */
[----:B------:R-:W-:Y:S01]  /*0830*/  FFMA R4, R5, 0.00039062500582076609135, -R4 ;  /* 0x39cccccd05047823 */ /* 0x000fe20000000804 */
[----:B------:R-:W-:-:S03]  /*0840*/  MOV R5, RZ ;  /* 0x000000ff00057202 */ /* 0x000fc60000000f00 */
[----:B------:R-:W-:-:S04]  /*0850*/  FADD R0, R4, 9.9999997473787516356e-06 ;  /* 0x3727c5ac04007421 */ /* 0x000fc80000000000 */
[----:B------:R0:W1:Y:S01]  /*0860*/  MUFU.RSQ R3, R0 ;  /* 0x0000000000037308 */ /* 0x0000620000001400 */
[----:B------:R-:W-:-:S04]  /*0870*/  IADD3 R4, R0, -0xd000000, RZ ;  /* 0xf300000000047810 */ /* 0x000fc80007ffe0ff */
[----:B------:R-:W-:Y:S02]  /*0880*/  ISETP.GT.U32.AND P0, PT, R4, 0x727fffff, PT ;  /* 0x727fffff0400780c */ /* 0x000fe40003f04070 */
[----:B------:R-:W-:-:S11]  /*0890*/  MOV R4, R8 ;  /* 0x0000000800047202 */ /* 0x000fd60000000f00 */
[----:B------:R-:W-:Y:S05]  /*08a0*/  @!P0 BRA `(.L_x_18) ;  /* 0x0000003000008947 */ /* 0x000fea0003800000 */
[----:B01----:R-:W-:-:S02]  /*08b0*/  MOV R6, 0x8d0 ;  /* 0x000008d000067802 */ /* 0x003fc40000000f00 */
[----:B------:R-:W-:Y:S05]  /*08c0*/  CALL.REL.NOINC `($fused_layer_norm_cast1_n_257_to_512__kernel$__cuda_sm20_sqrt_rn_f32_slowpath) ;  /* 0x00000f0000007944 */ /* 0x000fea0003c00000 */
[----:B------:R-:W-:Y:S05]  /*08d0*/  BRA `(.L_x_19) ;  /* 0x0000004000007947 */ /* 0x000fea0003800000 */
.L_x_18:
[----:B01----:R-:W-:Y:S01]  /*08e0*/  FMUL.FTZ R7, R0, R3 ;  /* 0x0000000300077220 */ /* 0x003fe20000410000 */
[----:B------:R-:W-:-:S03]  /*08f0*/  FMUL.FTZ R3, R3, 0.5 ;  /* 0x3f00000003037820 */ /* 0x000fc60000410000 */
[----:B------:R-:W-:-:S04]  /*0900*/  FFMA R0, -R7, R7, R0 ;  /* 0x0000000707007223 */ /* 0x000fc80000000100 */
[----:B------:R-:W-:-:S05]  /*0910*/  FFMA R0, R0, R3, R7 ;  /* 0x0000000300007223 */ /* 0x000fca0000000007 */
.L_x_19:
[----:B------:R-:W-:-:S04]  /*0920*/  IADD3 R2, R0, 0x1800000, RZ ;  /* 0x0180000000027810 */ /* 0x000fc80007ffe0ff */
[----:B------:R-:W-:-:S04]  /*0930*/  LOP3.LUT R2, R2, 0x7f800000, RZ, 0xc0, !PT ;  /* 0x7f80000002027812 */ /* 0x000fc800078ec0ff */
[----:B------:R-:W-:-:S13]  /*0940*/  ISETP.GT.U32.AND P0, PT, R2, 0x1ffffff, PT ;  /* 0x01ffffff0200780c */ /* 0x000fda0003f04070 */
[----:B------:R-:W-:Y:S05]  /*0950*/  @P0 BRA `(.L_x_20) ;  /* 0x0000003000000947 */ /* 0x000fea0003800000 */
[----:B------:R-:W-:-:S02]  /*0960*/  MOV R2, 0x980 ;  /* 0x0000098000027802 */ /* 0x000fc40000000f00 */
[----:B------:R-:W-:Y:S05]  /*0970*/  CALL.REL.NOINC `($fused_layer_norm_cast1_n_257_to_512__kernel$__cuda_sm20_rcp_rn_f32_slowpath) ;  /* 0x00000b1000007944 */ /* 0x000fea0003c00000 */
[----:B------:R-:W-:Y:S05]  /*0980*/  BRA `(.L_x_21) ;  /* 0x0000004000007947 */ /* 0x000fea0003800000 */
.L_x_20:
[----:B------:R-:W0:Y:S02]  /*0990*/  MUFU.RCP R11, R0 ;  /* 0x00000000000b7308 */ /* 0x000e240000001000 */
[----:B0-----:R-:W-:-:S04]  /*09a0*/  FFMA R2, R11, R0, -1 ;  /* 0xbf8000000b027423 */ /* 0x001fc80000000000 */
[----:B------:R-:W-:-:S04]  /*09b0*/  FADD.FTZ R2, -R2, -RZ ;  /* 0x800000ff02027221 */ /* 0x000fc80000010100 */
[----:B------:R-:W-:-:S01]  /*09c0*/  FFMA R11, R11, R2, R11 ;  /* 0x000000020b0b7223 */ /* 0x000fc2000000000b */
.L_x_21:
[----:B------:R-:W-:Y:S01]  /*09d0*/  SHF.L.U32 R2, R8, 0x2, RZ ;  /* 0x0000000208027819 */ /* 0x000fe200000006ff */
[----:B------:R-:W1:Y:S01]  /*09e0*/  LDS R30, [R8.X4+0x230] ;  /* 0x00023000081e7984 */ /* 0x000e620000004800 */
[----:B0-----:R-:W-:Y:S02]  /*09f0*/  SHF.R.U32.HI R0, RZ, 0x1e, R8 ;  /* 0x0000001eff007819 */ /* 0x001fe40000011608 */
[C---:B------:R-:W-:Y:S01]  /*0a00*/  IADD3 R6, P0, R2.reuse, c[0x0][0x170], RZ ;  /* 0x00005c0002067a10 */ /* 0x040fe20007f1e0ff */
[----:B------:R-:W-:Y:S01]  /*0a10*/  IMAD.WIDE.U32 R4, R9, 0xa00, R4 ;  /* 0x00000a0009047825 */ /* 0x000fe200078e0004 */
[----:B------:R-:W-:Y:S01]  /*0a20*/  IADD3 R2, P1, R2, c[0x0][0x178], RZ ;  /* 0x00005e0002027a10 */ /* 0x000fe20007f3e0ff */
[----:B------:R-:W-:Y:S01]  /*0a30*/  LDS R36, [R8.X4+0x2430] ;  /* 0x0024300008247984 */ /* 0x000fe20000004800 */
[C---:B------:R-:W-:Y:S02]  /*0a40*/  IADD3.X R7, R0.reuse, c[0x0][0x174], RZ, P0, !PT ;  /* 0x00005d0000077a10 */ /* 0x040fe400007fe4ff */
[----:B------:R-:W-:Y:S01]  /*0a50*/  IADD3.X R3, R0, c[0x0][0x17c], RZ, P1, !PT ;  /* 0x00005f0000037a10 */ /* 0x000fe20000ffe4ff */
[----:B------:R-:W-:Y:S04]  /*0a60*/  LDS R9, [R8.X4+0x2630] ;  /* 0x0026300008097984 */ /* 0x000fe80000004800 */
[----:B------:R-:W2:Y:S04]  /*0a70*/  LDG.E.CONSTANT R27, [R6.64+0x400] ;  /* 0x00040004061b7981 */ /* 0x000ea8000c1e9900 */
[----:B------:R-:W2:Y:S04]  /*0a80*/  LDG.E.CONSTANT R28, [R2.64+0x400] ;  /* 0x00040004021c7981 */ /* 0x000ea8000c1e9900 */
[----:B------:R-:W3:Y:S04]  /*0a90*/  LDG.E.CONSTANT R32, [R6.64+0x200] ;  /* 0x0002000406207981 */ /* 0x000ee8000c1e9900 */
[----:B------:R-:W3:Y:S04]  /*0aa0*/  LDG.E.CONSTANT R34, [R2.64+0x200] ;  /* 0x0002000402227981 */ /* 0x000ee8000c1e9900 */
[----:B------:R-:W4:Y:S04]  /*0ab0*/  LDG.E.CONSTANT R18, [R6.64+0x800] ;  /* 0x0008000406127981 */ /* 0x000f28000c1e9900 */
[----:B------:R-:W4:Y:S04]  /*0ac0*/  LDG.E.CONSTANT R33, [R2.64+0x800] ;  /* 0x0008000402217981 */ /* 0x000f28000c1e9900 */
[----:B------:R-:W5:Y:S04]  /*0ad0*/  LDG.E.CONSTANT R16, [R6.64+0x600] ;  /* 0x0006000406107981 */ /* 0x000f68000c1e9900 */
[----:B------:R-:W5:Y:S04]  /*0ae0*/  LDG.E.CONSTANT R35, [R2.64+0x600] ;  /* 0x0006000402237981 */ /* 0x000f68000c1e9900 */
[----:B------:R-:W4:Y:S04]  /*0af0*/  LDG.E.CONSTANT R20, [R6.64+0x1000] ;  /* 0x0010000406147981 */ /* 0x000f28000c1e9900 */
[----:B------:R-:W4:Y:S04]  /*0b00*/  LDG.E.CONSTANT R25, [R2.64+0x1000] ;  /* 0x0010000402197981 */ /* 0x000f28000c1e9900 */
[----:B------:R-:W4:Y:S04]  /*0b10*/  LDG.E.CONSTANT R26, [R6.64+0xa00] ;  /* 0x000a0004061a7981 */ /* 0x000f28000c1e9900 */
[----:B------:R-:W4:Y:S04]  /*0b20*/  LDG.E.CONSTANT R19, [R2.64+0xa00] ;  /* 0x000a000402137981 */ /* 0x000f28000c1e9900 */
[----:B------:R-:W4:Y:S04]  /*0b30*/  LDG.E.CONSTANT R23, [R6.64+0xc00] ;  /* 0x000c000406177981 */ /* 0x000f28000c1e9900 */
[----:B------:R-:W4:Y:S04]  /*0b40*/  LDG.E.CONSTANT R24, [R2.64+0xc00] ;  /* 0x000c000402187981 */ /* 0x000f28000c1e9900 */
[----:B------:R-:W4:Y:S04]  /*0b50*/  LDG.E.CONSTANT R21, [R6.64+0xe00] ;  /* 0x000e000406157981 */ /* 0x000f28000c1e9900 */
[----:B------:R-:W5:Y:S04]  /*0b60*/  LDG.E.CONSTANT R22, [R2.64+0xe00] ;  /* 0x000e000402167981 */ /* 0x000f68000c1e9900 */
[----:B------:R-:W5:Y:S04]  /*0b70*/  LDG.E.CONSTANT R0, [R6.64+0x1200] ;  /* 0x0012000406007981 */ /* 0x000f68000c1e9900 */
[----:B------:R-:W5:Y:S04]  /*0b80*/  LDG.E.CONSTANT R13, [R2.64+0x1200] ;  /* 0x00120004020d7981 */ /* 0x000f68000c1e9900 */
[----:B------:R-:W5:Y:S04]  /*0b90*/  LDG.E.CONSTANT R12, [R6.64+0x1400] ;  /* 0x00140004060c7981 */ /* 0x000f68000c1e9900 */
[----:B------:R-:W5:Y:S04]  /*0ba0*/  LDG.E.CONSTANT R15, [R2.64+0x1400] ;  /* 0x00140004020f7981 */ /* 0x000f68000c1e9900 */
[----:B------:R-:W5:Y:S04]  /*0bb0*/  LDG.E.CONSTANT R14, [R6.64+0x1600] ;  /* 0x00160004060e7981 */ /* 0x000f68000c1e9900 */
[----:B------:R-:W5:Y:S01]  /*0bc0*/  LDG.E.CONSTANT R17, [R2.64+0x1600] ;  /* 0x0016000402117981 */ /* 0x000f62000c1e9900 */
[----:B-1----:R-:W-:-:S04]  /*0bd0*/  FADD R30, -R31, R30 ;  /* 0x0000001e1f1e7221 */ /* 0x002fc80000000100 */
[----:B------:R-:W-:Y:S02]  /*0be0*/  FMUL R29, R30, R11 ;  /* 0x0000000b1e1d7220 */ /* 0x000fe40000400000 */
[----:B------:R-:W0:Y:S02]  /*0bf0*/  LDS R30, [R8.X4+0x430] ;  /* 0x00043000081e7984 */ /* 0x000e240000004800 */
[----:B0-----:R-:W-:-:S04]  /*0c00*/  FADD R30, -R31, R30 ;  /* 0x0000001e1f1e7221 */ /* 0x001fc80000000100 */
[----:B------:R-:W-:Y:S02]  /*0c10*/  FMUL R37, R30, R11 ;  /* 0x0000000b1e257220 */ /* 0x000fe40000400000 */
[----:B------:R-:W0:Y:S02]  /*0c20*/  LDS R30, [R8.X4+0xa30] ;  /* 0x000a3000081e7984 */ /* 0x000e240000004800 */
[----:B0-----:R-:W-:-:S04]  /*0c30*/  FADD R30, -R31, R30 ;  /* 0x0000001e1f1e7221 */ /* 0x001fc80000000100 */
[----:B------:R-:W-:Y:S01]  /*0c40*/  FMUL R30, R30, R11 ;  /* 0x0000000b1e1e7220 */ /* 0x000fe20000400000 */
[----:B--2---:R-:W-:Y:S02]  /*0c50*/  FFMA R27, R37, R27, R28 ;  /* 0x0000001b251b7223 */ /* 0x004fe4000000001c */
[----:B------:R-:W0:Y:S01]  /*0c60*/  LDS R28, [R8.X4+0x830] ;  /* 0x00083000081c7984 */ /* 0x000e220000004800 */
[----:B---3--:R-:W-:-:S03]  /*0c70*/  FFMA R29, R29, R32, R34 ;  /* 0x000000201d1d7223 */ /* 0x008fc60000000022 */
[----:B------:R-:W1:Y:S04]  /*0c80*/  LDS R32, [R8.X4+0x630] ;  /* 0x0006300008207984 */ /* 0x000e680000004800 */
[----:B------:R-:W2:Y:S01]  /*0c90*/  LDS R34, [R8.X4+0xe30] ;  /* 0x000e300008227984 */ /* 0x000ea20000004800 */
[----:B0-----:R-:W-:-:S04]  /*0ca0*/  FADD R28, -R31, R28 ;  /* 0x0000001c1f1c7221 */ /* 0x001fc80000000100 */
[----:B------:R-:W-:Y:S01]  /*0cb0*/  FMUL R28, R28, R11 ;  /* 0x0000000b1c1c7220 */ /* 0x000fe20000400000 */
[----:B-1----:R-:W-:-:S04]  /*0cc0*/  FADD R32, -R31, R32 ;  /* 0x000000201f207221 */ /* 0x002fc80000000100 */
[----:B------:R-:W-:Y:S01]  /*0cd0*/  FMUL R32, R32, R11 ;  /* 0x0000000b20207220 */ /* 0x000fe20000400000 */
[----:B----4-:R-:W-:Y:S02]  /*0ce0*/  FFMA R18, R28, R18, R33 ;  /* 0x000000121c127223 */ /* 0x010fe40000000021 */
[----:B------:R-:W0:Y:S01]  /*0cf0*/  LDS R28, [R8.X4+0x1030] ;  /* 0x00103000081c7984 */ /* 0x000e220000004800 */
[----:B-----5:R-:W-:-:S03]  /*0d00*/  FFMA R16, R32, R16, R35 ;  /* 0x0000001020107223 */ /* 0x020fc60000000023 */
[----:B------:R-:W1:Y:S01]  /*0d10*/  LDS R32, [R8.X4+0xc30] ;  /* 0x000c300008207984 */ /* 0x000e620000004800 */
[----:B--2---:R-:W-:-:S04]  /*0d20*/  FADD R34, -R31, R34 ;  /* 0x000000221f227221 */ /* 0x004fc80000000100 */
[----:B------:R-:W-:Y:S01]  /*0d30*/  FMUL R35, R34, R11 ;  /* 0x0000000b22237220 */ /* 0x000fe20000400000 */
[----:B------:R-:W-:Y:S01]  /*0d40*/  FFMA R19, R30, R26, R19 ;  /* 0x0000001a1e137223 */ /* 0x000fe20000000013 */
[----:B------:R-:W2:Y:S02]  /*0d50*/  LDS R34, [R8.X4+0x1230] ;  /* 0x0012300008227984 */ /* 0x000ea40000004800 */
[----:B------:R-:W-:Y:S02]  /*0d60*/  FFMA R21, R35, R21, R22 ;  /* 0x0000001523157223 */ /* 0x000fe40000000016 */
[----:B------:R-:W3:Y:S04]  /*0d70*/  LDS R35, [R8.X4+0x1630] ;  /* 0x0016300008237984 */ /* 0x000ee80000004800 */
[----:B------:R-:W4:Y:S04]  /*0d80*/  LDS R26, [R8.X4+0x1830] ;  /* 0x00183000081a7984 */ /* 0x000f280000004800 */
[----:B------:R-:W5:Y:S04]  /*0d90*/  LDS R22, [R8.X4+0x1a30] ;  /* 0x001a300008167984 */ /* 0x000f680000004800 */
[----:B------:R-:W5:Y:S01]  /*0da0*/  LDS R30, [R8.X4+0x1c30] ;  /* 0x001c3000081e7984 */ /* 0x000f620000004800 */
[C---:B0-----:R-:W-:Y:S01]  /*0db0*/  FADD R28, -R31.reuse, R28 ;  /* 0x0000001c1f1c7221 */ /* 0x041fe20000000100 */
[----:B-1----:R-:W-:-:S03]  /*0dc0*/  FADD R32, -R31, R32 ;  /* 0x000000201f207221 */ /* 0x002fc60000000100 */
[-C--:B------:R-:W-:Y:S01]  /*0dd0*/  FMUL R28, R28, R11.reuse ;  /* 0x0000000b1c1c7220 */ /* 0x080fe20000400000 */
[----:B------:R-:W-:-:S03]  /*0de0*/  FMUL R33, R32, R11 ;  /* 0x0000000b20217220 */ /* 0x000fc60000400000 */
[----:B------:R-:W-:Y:S01]  /*0df0*/  FFMA R20, R28, R20, R25 ;  /* 0x000000141c147223 */ /* 0x000fe20000000019 */
[----:B------:R-:W0:Y:S01]  /*0e00*/  LDS R32, [R8.X4+0x2030] ;  /* 0x0020300008207984 */ /* 0x000e220000004800 */
[----:B------:R-:W-:-:S03]  /*0e10*/  FFMA R23, R33, R23, R24 ;  /* 0x0000001721177223 */ /* 0x000fc60000000018 */
[----:B------:R-:W1:Y:S04]  /*0e20*/  LDS R25, [R8.X4+0x1430] ;  /* 0x0014300008197984 */ /* 0x000e680000004800 */
[----:B------:R-:W1:Y:S04]  /*0e30*/  LDS R28, [R8.X4+0x1e30] ;  /* 0x001e3000081c7984 */ /* 0x000e680000004800 */
[----:B------:R5:W1:Y:S01]  /*0e40*/  LDS R24, [R8.X4+0x2230] ;  /* 0x0022300008187984 */ /* 0x000a620000004800 */
[C---:B--2---:R-:W-:Y:S01]  /*0e50*/  FADD R33, -R31.reuse, R34 ;  /* 0x000000221f217221 */ /* 0x044fe20000000100 */
[C---:B---3--:R-:W-:Y:S01]  /*0e60*/  FADD R34, -R31.reuse, R35 ;  /* 0x000000231f227221 */ /* 0x048fe20000000100 */
[C---:B----4-:R-:W-:Y:S01]  /*0e70*/  FADD R26, -R31.reuse, R26 ;  /* 0x0000001a1f1a7221 */ /* 0x050fe20000000100 */
[C---:B-----5:R-:W-:Y:S01]  /*0e80*/  FADD R22, -R31.reuse, R22 ;  /* 0x000000161f167221 */ /* 0x060fe20000000100 */
[C---:B------:R-:W-:Y:S01]  /*0e90*/  FADD R30, -R31.reuse, R30 ;  /* 0x0000001e1f1e7221 */ /* 0x040fe20000000100 */
[----:B------:R-:W-:Y:S01]  /*0ea0*/  FADD R36, -R31, R36 ;  /* 0x000000241f247221 */ /* 0x000fe20000000100 */
[----:B------:R-:W-:-:S02]  /*0eb0*/  LEA R8, P0, R4, c[0x0][0x160], 0x1 ;  /* 0x0000580004087a11 */ /* 0x000fc400078008ff */
[----:B------:R-:W-:Y:S02]  /*0ec0*/  F2FP.PACK_AB R27, RZ, R27 ;  /* 0x0000001bff1b723e */ /* 0x000fe400000000ff */
[----:B------:R-:W-:Y:S01]  /*0ed0*/  F2FP.PACK_AB R18, RZ, R18 ;  /* 0x00000012ff12723e */ /* 0x000fe200000000ff */
[----:B------:R-:W-:Y:S01]  /*0ee0*/  FMUL R34, R34, R11 ;  /* 0x0000000b22227220 */ /* 0x000fe20000400000 */
[----:B------:R-:W-:Y:S02]  /*0ef0*/  F2FP.PACK_AB R29, RZ, R29 ;  /* 0x0000001dff1d723e */ /* 0x000fe400000000ff */
[----:B------:R-:W-:Y:S01]  /*0f00*/  PRMT R35, R18, 0x7610, R35 ;  /* 0x0000761012237816 */ /* 0x000fe20000000023 */
[C---:B0-----:R-:W-:Y:S01]  /*0f10*/  FADD R32, -R31.reuse, R32 ;  /* 0x000000201f207221 */ /* 0x041fe20000000100 */
[C---:B-1----:R-:W-:Y:S01]  /*0f20*/  FADD R25, -R31.reuse, R25 ;  /* 0x000000191f197221 */ /* 0x042fe20000000100 */
[----:B------:R-:W-:-:S03]  /*0f30*/  FADD R28, -R31, R28 ;  /* 0x0000001c1f1c7221 */ /* 0x000fc60000000100 */
[-C--:B------:R-:W-:Y:S01]  /*0f40*/  FMUL R25, R25, R11.reuse ;  /* 0x0000000b19197220 */ /* 0x080fe20000400000 */
[C---:B------:R-:W-:Y:S01]  /*0f50*/  FADD R24, -R31.reuse, R24 ;  /* 0x000000181f187221 */ /* 0x040fe20000000100 */
[----:B------:R-:W-:Y:S01]  /*0f60*/  FADD R31, -R31, R9 ;  /* 0x000000091f1f7221 */ /* 0x000fe20000000100 */
[----:B------:R-:W-:Y:S01]  /*0f70*/  LEA.HI.X R9, R4, c[0x0][0x164], R5, 0x1, P0 ;  /* 0x0000590004097a11 */ /* 0x000fe200000f0c05 */
[----:B------:R-:W-:Y:S01]  /*0f80*/  FMUL R4, R33, R11 ;  /* 0x0000000b21047220 */ /* 0x000fe20000400000 */
[----:B------:R-:W-:Y:S01]  /*0f90*/  FFMA R12, R25, R12, R15 ;  /* 0x0000000c190c7223 */ /* 0x000fe2000000000f */
[----:B------:R-:W-:Y:S01]  /*0fa0*/  F2FP.PACK_AB R25, RZ, R19 ;  /* 0x00000013ff19723e */ /* 0x000fe200000000ff */
[----:B------:R-:W-:Y:S01]  /*0fb0*/  FFMA R14, R34, R14, R17 ;  /* 0x0000000e220e7223 */ /* 0x000fe20000000011 */
[----:B------:R-:W-:Y:S01]  /*0fc0*/  FFMA R0, R4, R0, R13 ;  /* 0x0000000004007223 */ /* 0x000fe2000000000d */
[----:B------:R-:W-:Y:S01]  /*0fd0*/  F2FP.PACK_AB R13, RZ, R16 ;  /* 0x00000010ff0d723e */ /* 0x000fe200000000ff */
[----:B------:R0:W2:Y:S01]  /*0fe0*/  LDG.E.CONSTANT R18, [R6.64+0x2600] ;  /* 0x0026000406127981 */ /* 0x0000a2000c1e9900 */
[----:B------:R-:W-:-:S02]  /*0ff0*/  PRMT R5, R27, 0x7610, R5 ;  /* 0x000076101b057816 */ /* 0x000fc40000000005 */
[----:B------:R-:W-:Y:S01]  /*1000*/  F2FP.PACK_AB R27, RZ, R23 ;  /* 0x00000017ff1b723e */ /* 0x000fe200000000ff */
[----:B------:R1:W-:Y:S01]  /*1010*/  STG.E.U16 [R8.64+0x100], R29 ;  /* 0x0001001d08007986 */ /* 0x0003e2000c101504 */
[----:B------:R-:W-:Y:S02]  /*1020*/  PRMT R33, R13, 0x7610, R33 ;  /* 0x000076100d217816 */ /* 0x000fe40000000021 */
[----:B------:R-:W-:Y:S01]  /*1030*/  PRMT R37, R25, 0x7610, R37 ;  /* 0x0000761019257816 */ /* 0x000fe20000000025 */
[----:B------:R3:W-:Y:S01]  /*1040*/  STG.E.U16 [R8.64+0x600], R27 ;  /* 0x0006001b08007986 */ /* 0x0007e2000c101504 */
[-C--:B------:R-:W-:Y:S01]  /*1050*/  FMUL R10, R10, R11.reuse ;  /* 0x0000000b0a0a7220 */ /* 0x080fe20000400000 */
[-C--:B------:R-:W-:Y:S01]  /*1060*/  FMUL R26, R26, R11.reuse ;  /* 0x0000000b1a1a7220 */ /* 0x080fe20000400000 */
[-C--:B------:R-:W-:Y:S01]  /*1070*/  FMUL R22, R22, R11.reuse ;  /* 0x0000000b16167220 */ /* 0x080fe20000400000 */
[----:B------:R0:W4:Y:S01]  /*1080*/  LDG.E.CONSTANT R19, [R6.64+0x1800] ;  /* 0x0018000406137981 */ /* 0x000122000c1e9900 */
[-C--:B------:R-:W-:Y:S01]  /*1090*/  FMUL R30, R30, R11.reuse ;  /* 0x0000000b1e1e7220 */ /* 0x080fe20000400000 */
[-C--:B------:R-:W-:Y:S01]  /*10a0*/  FMUL R28, R28, R11.reuse ;  /* 0x0000000b1c1c7220 */ /* 0x080fe20000400000 */
[-C--:B------:R-:W-:Y:S01]  /*10b0*/  FMUL R32, R32, R11.reuse ;  /* 0x0000000b20207220 */ /* 0x080fe20000400000 */
[----:B------:R0:W5:Y:S01]  /*10c0*/  LDG.E.CONSTANT R16, [R6.64+0x1a00] ;  /* 0x001a000406107981 */ /* 0x000162000c1e9900 */
[-C--:B------:R-:W-:Y:S01]  /*10d0*/  FMUL R24, R24, R11.reuse ;  /* 0x0000000b18187220 */ /* 0x080fe20000400000 */
[-C--:B------:R-:W-:Y:S01]  /*10e0*/  FMUL R36, R36, R11.reuse ;  /* 0x0000000b24247220 */ /* 0x080fe20000400000 */
[----:B------:R-:W-:Y:S01]  /*10f0*/  FMUL R31, R31, R11 ;  /* 0x0000000b1f1f7220 */ /* 0x000fe20000400000 */
[----:B------:R0:W2:Y:S04]  /*1100*/  LDG.E.CONSTANT R15, [R6.64+0x1c00] ;  /* 0x001c0004060f7981 */ /* 0x0000a8000c1e9900 */
[----:B------:R0:W2:Y:S04]  /*1110*/  LDG.E.CONSTANT R4, [R6.64+0x1e00] ;  /* 0x001e000406047981 */ /* 0x0000a8000c1e9900 */
[----:B-1----:R0:W2:Y:S04]  /*1120*/  LDG.E.CONSTANT R29, [R6.64+0x2000] ;  /* 0x00200004061d7981 */ /* 0x0020a8000c1e9900 */
[----:B---3--:R0:W3:Y:S04]  /*1130*/  LDG.E.CONSTANT R27, [R6.64+0x2200] ;  /* 0x00220004061b7981 */ /* 0x0080e8000c1e9900 */
[----:B------:R0:W2:Y:S04]  /*1140*/  LDG.E.CONSTANT R25, [R6.64+0x2400] ;  /* 0x0024000406197981 */ /* 0x0000a8000c1e9900 */
[----:B------:R0:W2:Y:S04]  /*1150*/  LDG.E.CONSTANT R17, [R6.64] ;  /* 0x0000000406117981 */ /* 0x0000a8000c1e9900 */
[----:B------:R1:W-:Y:S04]  /*1160*/  STG.E.U16 [R8.64+0x200], R5 ;  /* 0x0002000508007986 */ /* 0x0003e8000c101504 */
[----:B------:R-:W-:Y:S01]  /*1170*/  STG.E.U16 [R8.64+0x300], R33 ;  /* 0x0003002108007986 */ /* 0x000fe2000c101504 */
[----:B0-----:R-:W-:-:S03]  /*1180*/  F2FP.PACK_AB R7, RZ, R20 ;  /* 0x00000014ff07723e */ /* 0x001fc600000000ff */
[----:B------:R-:W-:Y:S04]  /*1190*/  STG.E.U16 [R8.64+0x400], R35 ;  /* 0x0004002308007986 */ /* 0x000fe8000c101504 */
[----:B------:R0:W-:Y:S04]  /*11a0*/  STG.E.U16 [R8.64+0x500], R37 ;  /* 0x0005002508007986 */ /* 0x0001e8000c101504 */
[----:B------:R-:W4:Y:S04]  /*11b0*/  LDG.E.CONSTANT R23, [R2.64+0x1800] ;  /* 0x0018000402177981 */ /* 0x000f28000c1e9900 */
[----:B------:R-:W5:Y:S04]  /*11c0*/  LDG.E.CONSTANT R11, [R2.64+0x1a00] ;  /* 0x001a0004020b7981 */ /* 0x000f68000c1e9900 */
[----:B-1----:R-:W2:Y:S04]  /*11d0*/  LDG.E.CONSTANT R5, [R2.64+0x1c00] ;  /* 0x001c000402057981 */ /* 0x002ea8000c1e9900 */
[----:B------:R-:W3:Y:S04]  /*11e0*/  LDG.E.CONSTANT R13, [R2.64+0x1e00] ;  /* 0x001e0004020d7981 */ /* 0x000ee8000c1e9900 */
[----:B------:R-:W3:Y:S04]  /*11f0*/  LDG.E.CONSTANT R20, [R2.64+0x2000] ;  /* 0x0020000402147981 */ /* 0x000ee8000c1e9900 */
[----:B0-----:R-:W3:Y:S04]  /*1200*/  LDG.E.CONSTANT R37, [R2.64+0x2200] ;  /* 0x0022000402257981 */ /* 0x001ee8000c1e9900 */
[----:B------:R-:W3:Y:S04]  /*1210*/  LDG.E.CONSTANT R35, [R2.64+0x2400] ;  /* 0x0024000402237981 */ /* 0x000ee8000c1e9900 */
[----:B------:R-:W3:Y:S04]  /*1220*/  LDG.E.CONSTANT R33, [R2.64] ;  /* 0x0000000402217981 */ /* 0x000ee8000c1e9900 */
[----:B------:R-:W3:Y:S01]  /*1230*/  LDG.E.CONSTANT R34, [R2.64+0x2600] ;  /* 0x0026000402227981 */ /* 0x000ee2000c1e9900 */
[----:B------:R-:W-:-:S02]  /*1240*/  F2FP.PACK_AB R21, RZ, R21 ;  /* 0x00000015ff15723e */ /* 0x000fc400000000ff */
[----:B------:R-:W-:Y:S02]  /*1250*/  F2FP.PACK_AB R0, RZ, R0 ;  /* 0x00000000ff00723e */ /* 0x000fe400000000ff */
[----:B------:R-:W-:Y:S02]  /*1260*/  F2FP.PACK_AB R12, RZ, R12 ;  /* 0x0000000cff0c723e */ /* 0x000fe400000000ff */
[----:B------:R-:W-:Y:S01]  /*1270*/  F2FP.PACK_AB R14, RZ, R14 ;  /* 0x0000000eff0e723e */ /* 0x000fe200000000ff */
[----:B------:R-:W-:Y:S04]  /*1280*/  STG.E.U16 [R8.64+0x700], R21 ;  /* 0x0007001508007986 */ /* 0x000fe8000c101504 */
[----:B------:R-:W-:Y:S04]  /*1290*/  STG.E.U16 [R8.64+0x800], R7 ;  /* 0x0008000708007986 */ /* 0x000fe8000c101504 */
[----:B------:R-:W-:Y:S04]  /*12a0*/  STG.E.U16 [R8.64+0x900], R0 ;  /* 0x0009000008007986 */ /* 0x000fe8000c101504 */
[----:B------:R-:W-:Y:S04]  /*12b0*/  STG.E.U16 [R8.64+0xa00], R12 ;  /* 0x000a000c08007986 */ /* 0x000fe8000c101504 */
[----:B------:R-:W-:Y:S01]  /*12c0*/  STG.E.U16 [R8.64+0xb00], R14 ;  /* 0x000b000e08007986 */ /* 0x000fe2000c101504 */
[----:B----4-:R-:W-:Y:S01]  /*12d0*/  FFMA R19, R26, R19, R23 ;  /* 0x000000131a137223 */ /* 0x010fe20000000017 */
[----:B-----5:R-:W-:Y:S01]  /*12e0*/  FFMA R11, R22, R16, R11 ;  /* 0x00000010160b7223 */ /* 0x020fe2000000000b */
[----:B--2---:R-:W-:Y:S01]  /*12f0*/  FFMA R5, R30, R15, R5 ;  /* 0x0000000f1e057223 */ /* 0x004fe20000000005 */
[----:B---3--:R-:W-:Y:S01]  /*1300*/  FFMA R4, R28, R4, R13 ;  /* 0x000000041c047223 */ /* 0x008fe2000000000d */
        /* <DEDUP_REMOVED lines=9> */
[----:B------:R-:W-:Y:S02]  /*13a0*/  F2FP.PACK_AB R20, RZ, R20 ;  /* 0x00000014ff14723e */ /* 0x000fe400000000ff */
[----:B------:R-:W-:Y:S02]  /*13b0*/  F2FP.PACK_AB R24, RZ, R24 ;  /* 0x00000018ff18723e */ /* 0x000fe400000000ff */
[----:B------:R-:W-:-:S02]  /*13c0*/  F2FP.PACK_AB R25, RZ, R25 ;  /* 0x00000019ff19723e */ /* 0x000fc400000000ff */
[----:B------:R-:W-:Y:S02]  /*13d0*/  F2FP.PACK_AB R10, RZ, R10 ;  /* 0x0000000aff0a723e */ /* 0x000fe400000000ff */
[----:B------:R-:W-:Y:S01]  /*13e0*/  F2FP.PACK_AB R18, RZ, R18 ;  /* 0x00000012ff12723e */ /* 0x000fe200000000ff */
[----:B------:R-:W-:Y:S04]  /*13f0*/  STG.E.U16 [R8.64+0xc00], R19 ;  /* 0x000c001308007986 */ /* 0x000fe8000c101504 */
[----:B------:R-:W-:Y:S04]  /*1400*/  STG.E.U16 [R8.64+0xd00], R11 ;  /* 0x000d000b08007986 */ /* 0x000fe8000c101504 */
[----:B------:R-:W-:Y:S04]  /*1410*/  STG.E.U16 [R8.64+0xe00], R5 ;  /* 0x000e000508007986 */ /* 0x000fe8000c101504 */
[----:B------:R-:W-:Y:S04]  /*1420*/  STG.E.U16 [R8.64+0xf00], R4 ;  /* 0x000f000408007986 */ /* 0x000fe8000c101504 */
[----:B------:R-:W-:Y:S04]  /*1430*/  STG.E.U16 [R8.64+0x1000], R20 ;  /* 0x0010001408007986 */ /* 0x000fe8000c101504 */
[----:B------:R-:W-:Y:S04]  /*1440*/  STG.E.U16 [R8.64+0x1100], R24 ;  /* 0x0011001808007986 */ /* 0x000fe8000c101504 */
[----:B------:R-:W-:Y:S04]  /*1450*/  STG.E.U16 [R8.64+0x1200], R25 ;  /* 0x0012001908007986 */ /* 0x000fe8000c101504 */
[----:B------:R-:W-:Y:S04]  /*1460*/  STG.E.U16 [R8.64], R10 ;  /* 0x0000000a08007986 */ /* 0x000fe8000c101504 */
[----:B------:R-:W-:Y:S01]  /*1470*/  STG.E.U16 [R8.64+0x1300], R18 ;  /* 0x0013001208007986 */ /* 0x000fe2000c101504 */
[----:B------:R-:W-:Y:S05]  /*1480*/  EXIT ;  /* 0x000000000000794d */ /* 0x000fea0003800000 */
        .weak           $fused_layer_norm_cast1_n_257_to_512__kernel$__cuda_sm20_rcp_rn_f32_slowpath
        .type           $fused_layer_norm_cast1_n_257_to_512__kernel$__cuda_sm20_rcp_rn_f32_slowpath,@function
        .size           $fused_layer_norm_cast1_n_257_to_512__kernel$__cuda_sm20_rcp_rn_f32_slowpath,($fused_layer_norm_cast1_n_257_to_512__kernel$__cuda_sm20_sqrt_rn_f32_slowpath - $fused_layer_norm_cast1_n_257_to_512__kernel$__cuda_sm20_rcp_rn_f32_slowpath)
$fused_layer_norm_cast1_n_257_to_512__kernel$__cuda_sm20_rcp_rn_f32_slowpath:
        /* <DEDUP_REMOVED lines=15> */
.L_x_22:
        /* <DEDUP_REMOVED lines=33> */
.L_x_24:
[----:B------:R0:W1:Y:S02]  /*1790*/  MUFU.RCP R3, R0 ;  /* 0x0000000000037308 */ /* 0x0000640000001000 */
.L_x_23:
[----:B-1----:R-:W-:Y:S02]  /*17a0*/  MOV R11, R3 ;  /* 0x00000003000b7202 */ /* 0x002fe40000000f00 */
[----:B------:R-:W-:-:S04]  /*17b0*/  MOV R3, 0x0 ;  /* 0x0000000000037802 */ /* 0x000fc80000000f00 */
[----:B------:R-:W-:Y:S05]  /*17c0*/  RET.REL.NODEC R2 `(fused_layer_norm_cast1_n_257_to_512__kernel) ;  /* 0xffffe83002007950 */ /* 0x000fea0003c3ffff */
        .weak           $fused_layer_norm_cast1_n_257_to_512__kernel$__cuda_sm20_sqrt_rn_f32_slowpath
        .type           $fused_layer_norm_cast1_n_257_to_512__kernel$__cuda_sm20_sqrt_rn_f32_slowpath,@function
        .size           $fused_layer_norm_cast1_n_257_to_512__kernel$__cuda_sm20_sqrt_rn_f32_slowpath,(.L_x_41 - $fused_layer_norm_cast1_n_257_to_512__kernel$__cuda_sm20_sqrt_rn_f32_slowpath)
$fused_layer_norm_cast1_n_257_to_512__kernel$__cuda_sm20_sqrt_rn_f32_slowpath:
        /* <DEDUP_REMOVED lines=20> */
.L_x_25:
[----:B------:R-:W-:Y:S02]  /*1910*/  MOV R0, R2 ;  /* 0x0000000200007202 */ /* 0x000fe40000000f00 */
[----:B------:R-:W-:Y:S02]  /*1920*/  MOV R2, R6 ;  /* 0x0000000600027202 */ /* 0x000fe40000000f00 */
[----:B------:R-:W-:-:S04]  /*1930*/  MOV R3, 0x0 ;  /* 0x0000000000037802 */ /* 0x000fc80000000f00 */
[----:B------:R-:W-:Y:S05]  /*1940*/  RET.REL.NODEC R2 `(fused_layer_norm_cast1_n_257_to_512__kernel) ;  /* 0xffffe6b002007950 */ /* 0x000fea0003c3ffff */
.L_x_26:
        /* <DEDUP_REMOVED lines=11> */
.L_x_41:


//--------------------- .text.fused_layer_norm_cast1_n_1_to_256__kernel --------------------------
	.section	.text.fused_layer_norm_cast1_n_1_to_256__kernel,"ax",@progbits
	.sectionflags	@"SHF_BARRIERS=1"
	.sectioninfo	@"SHI_REGISTERS=40"
	.align	128
        .global         fused_layer_norm_cast1_n_1_to_256__kernel
        .type           fused_layer_norm_cast1_n_1_to_256__kernel,@function
        .size           fused_layer_norm_cast1_n_1_to_256__kernel,(.L_x_43 - fused_layer_norm_cast1_n_1_to_256__kernel)
        .other          fused_layer_norm_cast1_n_1_to_256__kernel,@"STO_CUDA_ENTRY STV_DEFAULT"
fused_layer_norm_cast1_n_1_to_256__kernel:
.text.fused_layer_norm_cast1_n_1_to_256__kernel:
[----:B------:R-:W-:-:S02]  /*0000*/  MOV R1, c[0x0][0x28] ;  /* 0x00000a0000017a02 */ /* 0x000fc40000000f00 */
[----:B------:R-:W0:Y:S01]  /*0010*/  S2R R33, SR_TID.X ;  /* 0x0000000000217919 */ /* 0x000e220000002100 */
[----:B------:R-:W-:-:S03]  /*0020*/  ULDC.64 UR4, c[0x0][0x118] ;  /* 0x0000460000047ab9 */ /* 0x000fc60000000a00 */
[----:B------:R-:W1:Y:S01]  /*0030*/  S2R R31, SR_CTAID.X ;  /* 0x00000000001f7919 */ /* 0x000e620000002500 */
[----:B0-----:R-:W-:Y:S01]  /*0040*/  SHF.R.U32.HI R0, RZ, 0x7, R33 ;  /* 0x00000007ff007819 */ /* 0x001fe20000011621 */
[----:B------:R-:W-:-:S03]  /*0050*/  IMAD.WIDE.U32 R16, R33, 0x4, RZ ;  /* 0x0000000421107825 */ /* 0x000fc600078e00ff */
[C---:B------:R-:W-:Y:S02]  /*0060*/  IADD3 R4, P2, R0.reuse, 0x2, RZ ;  /* 0x0000000200047810 */ /* 0x040fe40007f5e0ff */
[----:B------:R-:W-:Y:S02]  /*0070*/  IADD3 R0, P3, R0, 0x4, RZ ;  /* 0x0000000400007810 */ /* 0x000fe40007f7e0ff */
[----:B------:R-:W-:Y:S01]  /*0080*/  ISETP.GT.U32.AND P0, PT, R4, 0x4, PT ;  /* 0x000000040400780c */ /* 0x000fe20003f04070 */
[----:B-1----:R-:W-:Y:S01]  /*0090*/  IMAD.WIDE.U32 R4, R31, 0xa00, R16 ;  /* 0x00000a001f047825 */ /* 0x002fe200078e0010 */
[----:B------:R-:W-:Y:S02]  /*00a0*/  ISETP.GT.U32.AND P1, PT, R0, 0x4, PT ;  /* 0x000000040000780c */ /* 0x000fe40003f24070 */
[----:B------:R-:W-:Y:S02]  /*00b0*/  IADD3.X R6, RZ, RZ, RZ, P2, !PT ;  /* 0x000000ffff067210 */ /* 0x000fe400017fe4ff */
[----:B------:R-:W-:-:S02]  /*00c0*/  IADD3.X R0, RZ, RZ, RZ, P3, !PT ;  /* 0x000000ffff007210 */ /* 0x000fc40001ffe4ff */
[----:B------:R-:W-:Y:S02]  /*00d0*/  ISETP.GT.U32.AND.EX P0, PT, R6, RZ, PT, P0 ;  /* 0x000000ff0600720c */ /* 0x000fe40003f04100 */
[----:B------:R-:W-:Y:S02]  /*00e0*/  ISETP.GT.U32.AND P2, PT, R33, 0x27f, PT ;  /* 0x0000027f2100780c */ /* 0x000fe40003f44070 */
[----:B------:R-:W-:Y:S02]  /*00f0*/  ISETP.GT.U32.AND.EX P1, PT, R0, RZ, PT, P1 ;  /* 0x000000ff0000720c */ /* 0x000fe40003f24110 */
[----:B------:R-:W-:-:S04]  /*0100*/  LEA R18, P3, R4, c[0x0][0x168], 0x2 ;  /* 0x00005a0004127a11 */ /* 0x000fc800078610ff */
[----:B------:R-:W-:-:S05]  /*0110*/  LEA.HI.X R19, R4, c[0x0][0x16c], R5, 0x2, P3 ;  /* 0x00005b0004137a11 */ /* 0x000fca00018f1405 */
[----:B------:R-:W2:Y:S04]  /*0120*/  @!P0 LDG.E.128.CONSTANT R4, [R18.64+0x1000] ;  /* 0x0010000412048981 */ /* 0x000ea8000c1e9d00 */
[----:B------:R-:W3:Y:S04]  /*0130*/  @!P2 LDG.E.128.CONSTANT R8, [R18.64] ;  /* 0x000000041208a981 */ /* 0x000ee8000c1e9d00 */
[----:B------:R-:W4:Y:S01]  /*0140*/  @!P1 LDG.E.128.CONSTANT R12, [R18.64+0x2000] ;  /* 0x00200004120c9981 */ /* 0x000f22000c1e9d00 */
[----:B------:R-:W-:-:S05]  /*0150*/  LEA R16, R16, 0x50, 0x2 ;  /* 0x0000005010107811 */ /* 0x000fca00078e10ff */
[----:B--2---:R-:W-:Y:S01]  /*0160*/  @!P0 STS.128 [R16+0x1000], R4 ;  /* 0x0010000410008388 */ /* 0x004fe20000000c00 */
[----:B------:R-:W-:-:S03]  /*0170*/  LOP3.LUT P0, RZ, R33, 0x1f, RZ, 0xc0, !PT ;  /* 0x0000001f21ff7812 */ /* 0x000fc6000780c0ff */
[----:B---3--:R-:W-:Y:S04]  /*0180*/  @!P2 STS.128 [R16], R8 ;  /* 0x000000081000a388 */ /* 0x008fe80000000c00 */
[----:B----4-:R-:W-:Y:S04]  /*0190*/  @!P1 STS.128 [R16+0x2000], R12 ;  /* 0x0020000c10009388 */ /* 0x010fe80000000c00 */
[----:B------:R-:W-:Y:S06]  /*01a0*/  BAR.SYNC 0x0 ;  /* 0x0000000000007b1d */ /* 0x000fec0000000000 */
[----:B------:R-:W0:Y:S01]  /*01b0*/  LDS R0, [R33.X4+0x50] ;  /* 0x0000500021007984 */ /* 0x000e220000004800 */
[----:B------:R-:W-:-:S03]  /*01c0*/  ISETP.GT.U32.AND P1, PT, R33, 0x7, PT ;  /* 0x000000072100780c */ /* 0x000fc60003f24070 */
        /* <DEDUP_REMOVED lines=77> */
[----:B------:R-:W0:Y:S01]  /*06a0*/  LDS.64 R10, [0x48] ;  /* 0x00004800ff0a7984 */ /* 0x000e220000000a00 */
[----:B------:R-:W-:-:S03]  /*06b0*/  MOV R2, R33 ;  /* 0x0000002100027202 */ /* 0x000fc60000000f00 */
[----:B------:R-:W1:Y:S01]  /*06c0*/  LDS R8, [R33.X4+0x50] ;  /* 0x0000500021087984 */ /* 0x000e620000004800 */
[----:B0-----:R-:W-:-:S04]  /*06d0*/  FMUL R9, R10, 0.00039062500582076609135 ;  /* 0x39cccccd0a097820 */ /* 0x001fc80000400000 */
[C---:B------:R-:W-:Y:S01]  /*06e0*/  FMUL R4, R9.reuse, R9 ;  /* 0x0000000909047220 */ /* 0x040fe20000400000 */
[----:B-1----:R-:W-:-:S03]  /*06f0*/  FADD R8, -R9, R8 ;  /* 0x0000000809087221 */ /* 0x002fc60000000100 */
[----:B------:R-:W-:-:S04]  /*0700*/  FFMA R4, R11, 0.00039062500582076609135, -R4 ;  /* 0x39cccccd0b047823 */ /* 0x000fc80000000804 */
[----:B------:R-:W-:-:S04]  /*0710*/  FADD R4, R4, 9.9999997473787516356e-06 ;  /* 0x3727c5ac04047421 */ /* 0x000fc80000000000 */
[----:B------:R0:W1:Y:S01]  /*0720*/  MUFU.RSQ R5, R4 ;  /* 0x0000000400057308 */ /* 0x0000620000001400 */
[----:B------:R-:W-:-:S04]  /*0730*/  IADD3 R3, R4, -0xd000000, RZ ;  /* 0xf300000004037810 */ /* 0x000fc80007ffe0ff */
[----:B------:R-:W-:Y:S02]  /*0740*/  ISETP.GT.U32.AND P0, PT, R3, 0x727fffff, PT ;  /* 0x727fffff0300780c */ /* 0x000fe40003f04070 */
[----:B------:R-:W-:-:S11]  /*0750*/  MOV R3, RZ ;  /* 0x000000ff00037202 */ /* 0x000fd60000000f00 */
[----:B------:R-:W-:Y:S05]  /*0760*/  @!P0 BRA `(.L_x_27) ;  /* 0x0000003000008947 */ /* 0x000fea0003800000 */
[----:B01----:R-:W-:-:S02]  /*0770*/  MOV R6, 0x790 ;  /* 0x0000079000067802 */ /* 0x003fc40000000f00 */
[----:B------:R-:W-:Y:S05]  /*0780*/  CALL.REL.NOINC `($fused_layer_norm_cast1_n_1_to_256__kernel$__cuda_sm20_sqrt_rn_f32_slowpath) ;  /* 0x000009c000007944 */ /* 0x000fea0003c00000 */
[----:B------:R-:W-:Y:S05]  /*0790*/  BRA `(.L_x_28) ;  /* 0x0000004000007947 */ /* 0x000fea0003800000 */
.L_x_27:
[----:B01----:R-:W-:Y:S01]  /*07a0*/  FMUL.FTZ R7, R4, R5 ;  /* 0x0000000504077220 */ /* 0x003fe20000410000 */
[----:B------:R-:W-:-:S03]  /*07b0*/  FMUL.FTZ R5, R5, 0.5 ;  /* 0x3f00000005057820 */ /* 0x000fc60000410000 */
[----:B------:R-:W-:-:S04]  /*07c0*/  FFMA R0, -R7, R7, R4 ;  /* 0x0000000707007223 */ /* 0x000fc80000000104 */
[----:B------:R-:W-:-:S05]  /*07d0*/  FFMA R0, R0, R5, R7 ;  /* 0x0000000500007223 */ /* 0x000fca0000000007 */
.L_x_28:
[----:B------:R-:W-:-:S04]  /*07e0*/  IADD3 R4, R0, 0x1800000, RZ ;  /* 0x0180000000047810 */ /* 0x000fc80007ffe0ff */
[----:B------:R-:W-:-:S04]  /*07f0*/  LOP3.LUT R4, R4, 0x7f800000, RZ, 0xc0, !PT ;  /* 0x7f80000004047812 */ /* 0x000fc800078ec0ff */
[----:B------:R-:W-:-:S13]  /*0800*/  ISETP.GT.U32.AND P0, PT, R4, 0x1ffffff, PT ;  /* 0x01ffffff0400780c */ /* 0x000fda0003f04070 */
[----:B------:R-:W-:Y:S05]  /*0810*/  @P0 BRA `(.L_x_29) ;  /* 0x0000003000000947 */ /* 0x000fea0003800000 */
[----:B------:R-:W-:-:S02]  /*0820*/  MOV R4, 0x840 ;  /* 0x0000084000047802 */ /* 0x000fc40000000f00 */
[----:B------:R-:W-:Y:S05]  /*0830*/  CALL.REL.NOINC `($fused_layer_norm_cast1_n_1_to_256__kernel$__cuda_sm20_rcp_rn_f32_slowpath) ;  /* 0x000005d000007944 */ /* 0x000fea0003c00000 */
[----:B------:R-:W-:Y:S05]  /*0840*/  BRA `(.L_x_30) ;  /* 0x0000004000007947 */ /* 0x000fea0003800000 */
.L_x_29:
[----:B------:R-:W0:Y:S02]  /*0850*/  MUFU.RCP R11, R0 ;  /* 0x00000000000b7308 */ /* 0x000e240000001000 */
[----:B0-----:R-:W-:-:S04]  /*0860*/  FFMA R4, R11, R0, -1 ;  /* 0xbf8000000b047423 */ /* 0x001fc80000000000 */
[----:B------:R-:W-:-:S04]  /*0870*/  FADD.FTZ R4, -R4, -RZ ;  /* 0x800000ff04047221 */ /* 0x000fc80000010100 */
[----:B------:R-:W-:-:S01]  /*0880*/  FFMA R11, R11, R4, R11 ;  /* 0x000000040b0b7223 */ /* 0x000fc2000000000b */
.L_x_30:
        /* <DEDUP_REMOVED lines=28> */
[----:B------:R5:W4:Y:S01]  /*0a50*/  LDG.E.CONSTANT R29, [R4.64+0x2400] ;  /* 0x00240004041d7981 */ /* 0x000b22000c1e9900 */
[----:B------:R-:W-:Y:S01]  /*0a60*/  IMAD.WIDE.U32 R2, R31, 0xa00, R2 ;  /* 0x00000a001f027825 */ /* 0x000fe200078e0002 */
[C---:B-1----:R-:W-:Y:S01]  /*0a70*/  FADD R26, -R9.reuse, R26 ;  /* 0x0000001a091a7221 */ /* 0x042fe20000000100 */
[C---:B0-----:R-:W-:Y:S01]  /*0a80*/  FADD R28, -R9.reuse, R28 ;  /* 0x0000001c091c7221 */ /* 0x041fe20000000100 */
[----:B------:R-:W0:Y:S01]  /*0a90*/  LDS R32, [R33.X4+0x1050] ;  /* 0x0010500021207984 */ /* 0x000e220000004800 */
[C---:B--2---:R-:W-:Y:S01]  /*0aa0*/  FADD R34, -R9.reuse, R34 ;  /* 0x0000002209227221 */ /* 0x044fe20000000100 */
[-C--:B------:R-:W-:Y:S01]  /*0ab0*/  FMUL R26, R26, R11.reuse ;  /* 0x0000000b1a1a7220 */ /* 0x080fe20000400000 */
[----:B------:R-:W-:Y:S01]  /*0ac0*/  FMUL R8, R8, R11 ;  /* 0x0000000b08087220 */ /* 0x000fe20000400000 */
[----:B------:R-:W1:Y:S04]  /*0ad0*/  LDS R30, [R33.X4+0x1450] ;  /* 0x00145000211e7984 */ /* 0x000e680000004800 */
[----:B-----5:R-:W2:Y:S04]  /*0ae0*/  LDS R4, [R33.X4+0x2050] ;  /* 0x0020500021047984 */ /* 0x020ea80000004800 */
[----:B------:R-:W5:Y:S04]  /*0af0*/  LDS R36, [R33.X4+0x1850] ;  /* 0x0018500021247984 */ /* 0x000f680000004800 */
[----:B---3--:R-:W3:Y:S04]  /*0b00*/  LDS R7, [R33.X4+0x1c50] ;  /* 0x001c500021077984 */ /* 0x008ee80000004800 */
[----:B------:R-:W3:Y:S01]  /*0b10*/  LDS R6, [R33.X4+0x2450] ;  /* 0x0024500021067984 */ /* 0x000ee20000004800 */
[C---:B0-----:R-:W-:Y:S01]  /*0b20*/  FADD R32, -R9.reuse, R32 ;  /* 0x0000002009207221 */ /* 0x041fe20000000100 */
[----:B-1----:R-:W-:-:S03]  /*0b30*/  FADD R30, -R9, R30 ;  /* 0x0000001e091e7221 */ /* 0x002fc60000000100 */
[-C--:B------:R-:W-:Y:S01]  /*0b40*/  FMUL R32, R32, R11.reuse ;  /* 0x0000000b20207220 */ /* 0x080fe20000400000 */
[C---:B--2---:R-:W-:Y:S01]  /*0b50*/  FADD R31, -R9.reuse, R4 ;  /* 0x00000004091f7221 */ /* 0x044fe20000000100 */
[----:B------:R-:W-:Y:S01]  /*0b60*/  LEA R4, P0, R2, c[0x0][0x160], 0x1 ;  /* 0x0000580002047a11 */ /* 0x000fe200078008ff */
[-C--:B------:R-:W-:Y:S01]  /*0b70*/  FMUL R30, R30, R11.reuse ;  /* 0x0000000b1e1e7220 */ /* 0x080fe20000400000 */
[----:B-----5:R-:W-:Y:S02]  /*0b80*/  FADD R36, -R9, R36 ;  /* 0x0000002409247221 */ /* 0x020fe40000000100 */
[----:B------:R-:W-:Y:S01]  /*0b90*/  LEA.HI.X R5, R2, c[0x0][0x164], R3, 0x1, P0 ;  /* 0x0000590002057a11 */ /* 0x000fe200000f0c03 */
[-C--:B------:R-:W-:Y:S01]  /*0ba0*/  FMUL R3, R28, R11.reuse ;  /* 0x0000000b1c037220 */ /* 0x080fe20000400000 */
[-C--:B------:R-:W-:Y:S01]  /*0bb0*/  FMUL R2, R31, R11.reuse ;  /* 0x0000000b1f027220 */ /* 0x080fe20000400000 */
[C---:B---3--:R-:W-:Y:S01]  /*0bc0*/  FADD R7, -R9.reuse, R7 ;  /* 0x0000000709077221 */ /* 0x048fe20000000100 */
[-C--:B------:R-:W-:Y:S01]  /*0bd0*/  FMUL R36, R36, R11.reuse ;  /* 0x0000000b24247220 */ /* 0x080fe20000400000 */
[----:B------:R-:W-:Y:S01]  /*0be0*/  FADD R6, -R9, R6 ;  /* 0x0000000609067221 */ /* 0x000fe20000000100 */
[-C--:B------:R-:W-:Y:S01]  /*0bf0*/  FMUL R9, R34, R11.reuse ;  /* 0x0000000b22097220 */ /* 0x080fe20000400000 */
[----:B------:R-:W-:-:S02]  /*0c00*/  FMUL R7, R7, R11 ;  /* 0x0000000b07077220 */ /* 0x000fc40000400000 */
[----:B------:R-:W-:Y:S01]  /*0c10*/  FMUL R6, R6, R11 ;  /* 0x0000000b06067220 */ /* 0x000fe20000400000 */
[----:B----4-:R-:W-:-:S05]  /*0c20*/  FFMA R26, R26, R35, R37 ;  /* 0x000000231a1a7223 */ /* 0x010fca0000000025 */
[----:B------:R-:W-:Y:S01]  /*0c30*/  F2FP.PACK_AB R26, RZ, R26 ;  /* 0x0000001aff1a723e */ /* 0x000fe200000000ff */
[----:B------:R-:W-:-:S04]  /*0c40*/  FFMA R0, R3, R21, R0 ;  /* 0x0000001503007223 */ /* 0x000fc80000000000 */
[----:B------:R-:W-:Y:S01]  /*0c50*/  STG.E.U16 [R4.64+0x200], R26 ;  /* 0x0002001a04007986 */ /* 0x000fe2000c101504 */
        /* <DEDUP_REMOVED lines=9> */
[----:B------:R-:W-:-:S05]  /*0cf0*/  F2FP.PACK_AB R17, RZ, R17 ;  /* 0x00000011ff11723e */ /* 0x000fca00000000ff */
[----:B------:R-:W-:Y:S01]  /*0d00*/  STG.E.U16 [R4.64+0xa00], R17 ;  /* 0x000a001104007986 */ /* 0x000fe2000c101504 */
[----:B------:R-:W-:Y:S01]  /*0d10*/  FFMA R14, R36, R14, R27 ;  /* 0x0000000e240e7223 */ /* 0x000fe2000000001b */
[----:B------:R-:W-:-:S04]  /*0d20*/  FFMA R7, R7, R13, R22 ;  /* 0x0000000d07077223 */ /* 0x000fc80000000016 */
[----:B------:R-:W-:Y:S01]  /*0d30*/  F2FP.PACK_AB R14, RZ, R14 ;  /* 0x0000000eff0e723e */ /* 0x000fe200000000ff */
[----:B------:R-:W-:Y:S01]  /*0d40*/  FFMA R2, R2, R12, R25 ;  /* 0x0000000c02027223 */ /* 0x000fe20000000019 */
        /* <DEDUP_REMOVED lines=12> */
        .weak           $fused_layer_norm_cast1_n_1_to_256__kernel$__cuda_sm20_rcp_rn_f32_slowpath
        .type           $fused_layer_norm_cast1_n_1_to_256__kernel$__cuda_sm20_rcp_rn_f32_slowpath,@function
        .size           $fused_layer_norm_cast1_n_1_to_256__kernel$__cuda_sm20_rcp_rn_f32_slowpath,($fused_layer_norm_cast1_n_1_to_256__kernel$__cuda_sm20_sqrt_rn_f32_slowpath - $fused_layer_norm_cast1_n_1_to_256__kernel$__cuda_sm20_rcp_rn_f32_slowpath)
$fused_layer_norm_cast1_n_1_to_256__kernel$__cuda_sm20_rcp_rn_f32_slowpath:
        /* <DEDUP_REMOVED lines=15> */
.L_x_31:
        /* <DEDUP_REMOVED lines=33> */
.L_x_33:
[----:B------:R0:W1:Y:S02]  /*1110*/  MUFU.RCP R5, R0 ;  /* 0x0000000000057308 */ /* 0x0000640000001000 */
.L_x_32:
[----:B-1----:R-:W-:Y:S02]  /*1120*/  MOV R11, R5 ;  /* 0x00000005000b7202 */ /* 0x002fe40000000f00 */
[----:B------:R-:W-:-:S04]  /*1130*/  MOV R5, 0x0 ;  /* 0x0000000000057802 */ /* 0x000fc80000000f00 */
[----:B------:R-:W-:Y:S05]  /*1140*/  RET.REL.NODEC R4 `(fused_layer_norm_cast1_n_1_to_256__kernel) ;  /* 0xffffeeb004007950 */ /* 0x000fea0003c3ffff */
        .weak           $fused_layer_norm_cast1_n_1_to_256__kernel$__cuda_sm20_sqrt_rn_f32_slowpath
        .type           $fused_layer_norm_cast1_n_1_to_256__kernel$__cuda_sm20_sqrt_rn_f32_slowpath,@function
        .size           $fused_layer_norm_cast1_n_1_to_256__kernel$__cuda_sm20_sqrt_rn_f32_slowpath,(.L_x_43 - $fused_layer_norm_cast1_n_1_to_256__kernel$__cuda_sm20_sqrt_rn_f32_slowpath)
$fused_layer_norm_cast1_n_1_to_256__kernel$__cuda_sm20_sqrt_rn_f32_slowpath:
        /* <DEDUP_REMOVED lines=20> */
.L_x_34:
[----:B------:R-:W-:Y:S02]  /*1290*/  MOV R0, R4 ;  /* 0x0000000400007202 */ /* 0x000fe40000000f00 */
[----:B------:R-:W-:Y:S02]  /*12a0*/  MOV R4, R6 ;  /* 0x0000000600047202 */ /* 0x000fe40000000f00 */
[----:B------:R-:W-:-:S04]  /*12b0*/  MOV R5, 0x0 ;  /* 0x0000000000057802 */ /* 0x000fc80000000f00 */
[----:B------:R-:W-:Y:S05]  /*12c0*/  RET.REL.NODEC R4 `(fused_layer_norm_cast1_n_1_to_256__kernel) ;  /* 0xffffed3004007950 */ /* 0x000fea0003c3ffff */
.L_x_35:
        /* <DEDUP_REMOVED lines=11> */
.L_x_43:


//--------------------- .nv.shared.fused_layer_norm_cast1_n_1281_to_4096__kernel --------------------------
	.section	.nv.shared.fused_layer_norm_cast1_n_1281_to_4096__kernel,"aw",@nobits
	.align	16
.nv.shared.fused_layer_norm_cast1_n_1281_to_4096__kernel:
	.zero		144


//--------------------- .nv.shared.fused_layer_norm_cast1_n_513_to_1280__kernel --------------------------
	.section	.nv.shared.fused_layer_norm_cast1_n_513_to_1280__kernel,"aw",@nobits
	.align	16
.nv.shared.fused_layer_norm_cast1_n_513_to_1280__kernel:
	.zero		96


//--------------------- .nv.shared.fused_layer_norm_cast1_n_257_to_512__kernel --------------------------
	.section	.nv.shared.fused_layer_norm_cast1_n_257_to_512__kernel,"aw",@nobits
	.align	16
.nv.shared.fused_layer_norm_cast1_n_257_to_512__kernel:
	.zero		48


//--------------------- .nv.shared.fused_layer_norm_cast1_n_1_to_256__kernel --------------------------
	.section	.nv.shared.fused_layer_norm_cast1_n_1_to_256__kernel,"aw",@nobits
	.align	16
.nv.shared.fused_layer_norm_cast1_n_1_to_256__kernel:
	.zero		80
